	.target	sm_90a

	.elftype	@"ET_EXEC"


//--------------------- .note.nv.tkinfo           --------------------------
	.section	.note.nv.tkinfo,"",@"SHT_NOTE"
	.sectionflags	@"SHF_NOTE_NV_TKINFO"
	.tkinfo
        /*0018*/ 	.word	0x00000002
        /*0030*/ 	.string	""
        /*0030*/ 	.string	"ptxas"
        /*0030*/ 	.string	"Cuda compilation tools, release 13.0, V13.0.88"
        /*0030*/ 	.string	"Build cuda_13.0.r13.0/compiler.36424714_0"
        /*0030*/ 	.string	"-arch sm_90a -m 64 "



//--------------------- .note.nv.cuinfo           --------------------------
	.section	.note.nv.cuinfo,"",@"SHT_NOTE"
	.sectionflags	@"SHF_NOTE_NV_CUINFO"
        /*0018*/ 	.short	0x0002
        /*001a*/ 	.short	0x005a
        /*001c*/ 	.short	0x0082
	.zero		2


//--------------------- .nv.info                  --------------------------
	.section	.nv.info,"",@"SHT_CUDA_INFO"
	.align	4


	//----- nvinfo : EIATTR_REGCOUNT
	.align		4
        /*0000*/ 	.byte	0x04, 0x2f
        /*0002*/ 	.short	(.L_15 - .L_14)
	.align		4
.L_14:
        /*0004*/ 	.word	index@(_ZN7cutlass13device_kernelINS_4gemm6kernel13GemmUniversalIN4cute5tupleIJiiiiEEENS1_10collective13CollectiveMmaINS1_34MainloopSm90TmaGmmaWarpSpecializedILi3ENS5_IJNS4_1CILi1EEESB_SB_EEENS1_35KernelTmaWarpSpecializedCooperativeEEENS5_IJNSA_ILi128EEENSA_ILi64EEESG_EEENS_6half_tENS5_IJlSB_lEEESI_SJ_NS4_8TiledMMAINS4_8MMA_AtomIJNS4_4SM904GMMA25MMA_64x64x16_F32F16F16_SSILNSN_5MajorE0ELSP_0ELNSN_7ScaleInE1ELSQ_1EEEEEENS4_6LayoutINS5_IJNSA_ILi2EEESB_SB_EEENS5_IJSB_NSA_ILi0EEESW_EEEEENS5_IJNS4_10UnderscoreESZ_SZ_EEEEENS4_13SM90_TMA_LOADENS4_14ComposedLayoutINS4_7SwizzleILi3ELi4ELi3EEENS4_18smem_ptr_flag_bitsILi16EEENST_INS5_IJNSA_ILi8EEESG_EEENS5_IJSG_SB_EEEEEEEvNS4_8identityES12_S1C_vS1D_EENS_8epilogue10collective6detail29Sm90TmaWarpSpecializedAdapterINS1G_15DefaultEpilogueISI_SJ_SJ_NS1F_6thread17LinearCombinationISI_Li1EffLNS1K_9ScaleType4KindE0ELNS_15FloatRoundStyleE2ESI_EENS1_15EpilogueDefaultEEEEEvvEEEEvNT_6ParamsE)
        /*0008*/ 	.word	0x000000a8


	//----- nvinfo : EIATTR_FRAME_SIZE
	.align		4
.L_15:
        /*000c*/ 	.byte	0x04, 0x11
        /*000e*/ 	.short	(.L_17 - .L_16)
	.align		4
.L_16:
        /*0010*/ 	.word	index@(_ZN7cutlass13device_kernelINS_4gemm6kernel13GemmUniversalIN4cute5tupleIJiiiiEEENS1_10collective13CollectiveMmaINS1_34MainloopSm90TmaGmmaWarpSpecializedILi3ENS5_IJNS4_1CILi1EEESB_SB_EEENS1_35KernelTmaWarpSpecializedCooperativeEEENS5_IJNSA_ILi128EEENSA_ILi64EEESG_EEENS_6half_tENS5_IJlSB_lEEESI_SJ_NS4_8TiledMMAINS4_8MMA_AtomIJNS4_4SM904GMMA25MMA_64x64x16_F32F16F16_SSILNSN_5MajorE0ELSP_0ELNSN_7ScaleInE1ELSQ_1EEEEEENS4_6LayoutINS5_IJNSA_ILi2EEESB_SB_EEENS5_IJSB_NSA_ILi0EEESW_EEEEENS5_IJNS4_10UnderscoreESZ_SZ_EEEEENS4_13SM90_TMA_LOADENS4_14ComposedLayoutINS4_7SwizzleILi3ELi4ELi3EEENS4_18smem_ptr_flag_bitsILi16EEENST_INS5_IJNSA_ILi8EEESG_EEENS5_IJSG_SB_EEEEEEEvNS4_8identityES12_S1C_vS1D_EENS_8epilogue10collective6detail29Sm90TmaWarpSpecializedAdapterINS1G_15DefaultEpilogueISI_SJ_SJ_NS1F_6thread17LinearCombinationISI_Li1EffLNS1K_9ScaleType4KindE0ELNS_15FloatRoundStyleE2ESI_EENS1_15EpilogueDefaultEEEEEvvEEEEvNT_6ParamsE)
        /*0014*/ 	.word	0x00000000


	//----- nvinfo : EIATTR_MIN_STACK_SIZE
	.align		4
.L_17:
        /*0018*/ 	.byte	0x04, 0x12
        /*001a*/ 	.short	(.L_19 - .L_18)
	.align		4
.L_18:
        /*001c*/ 	.word	index@(_ZN7cutlass13device_kernelINS_4gemm6kernel13GemmUniversalIN4cute5tupleIJiiiiEEENS1_10collective13CollectiveMmaINS1_34MainloopSm90TmaGmmaWarpSpecializedILi3ENS5_IJNS4_1CILi1EEESB_SB_EEENS1_35KernelTmaWarpSpecializedCooperativeEEENS5_IJNSA_ILi128EEENSA_ILi64EEESG_EEENS_6half_tENS5_IJlSB_lEEESI_SJ_NS4_8TiledMMAINS4_8MMA_AtomIJNS4_4SM904GMMA25MMA_64x64x16_F32F16F16_SSILNSN_5MajorE0ELSP_0ELNSN_7ScaleInE1ELSQ_1EEEEEENS4_6LayoutINS5_IJNSA_ILi2EEESB_SB_EEENS5_IJSB_NSA_ILi0EEESW_EEEEENS5_IJNS4_10UnderscoreESZ_SZ_EEEEENS4_13SM90_TMA_LOADENS4_14ComposedLayoutINS4_7SwizzleILi3ELi4ELi3EEENS4_18smem_ptr_flag_bitsILi16EEENST_INS5_IJNSA_ILi8EEESG_EEENS5_IJSG_SB_EEEEEEEvNS4_8identityES12_S1C_vS1D_EENS_8epilogue10collective6detail29Sm90TmaWarpSpecializedAdapterINS1G_15DefaultEpilogueISI_SJ_SJ_NS1F_6thread17LinearCombinationISI_Li1EffLNS1K_9ScaleType4KindE0ELNS_15FloatRoundStyleE2ESI_EENS1_15EpilogueDefaultEEEEEvvEEEEvNT_6ParamsE)
        /*0020*/ 	.word	0x00000000
.L_19:


//--------------------- .nv.compat                --------------------------
	.section	.nv.compat,"",@"SHT_CUDA_COMPAT_INFO"
	.align	4
        /*0000*/ 	.byte	0x02, 0x09, 0x01, 0x00, 0x02, 0x02, 0x04, 0x00, 0x02, 0x05, 0x05, 0x00, 0x03, 0x07, 0x01, 0x01
        /*0010*/ 	.byte	0x02, 0x03, 0x01, 0x00, 0x02, 0x06, 0x01, 0x00, 0x04, 0x0b, 0x08, 0x00, 0x00, 0x00, 0x00, 0x00
        /*0020*/ 	.byte	0x00, 0x00, 0x00, 0x00


//--------------------- .nv.info._ZN7cutlass13device_kernelINS_4gemm6kernel13GemmUniversalIN4cute5tupleIJiiiiEEENS1_10collective13CollectiveMmaINS1_34MainloopSm90TmaGmmaWarpSpecializedILi3ENS5_IJNS4_1CILi1EEESB_SB_EEENS1_35KernelTmaWarpSpecializedCooperativeEEENS5_IJNSA_ILi128EEENSA_ILi64EEESG_EEENS_6half_tENS5_IJlSB_lEEESI_SJ_NS4_8TiledMMAINS4_8MMA_AtomIJNS4_4SM904GMMA25MMA_64x64x16_F32F16F16_SSILNSN_5MajorE0ELSP_0ELNSN_7ScaleInE1ELSQ_1EEEEEENS4_6LayoutINS5_IJNSA_ILi2EEESB_SB_EEENS5_IJSB_NSA_ILi0EEESW_EEEEENS5_IJNS4_10UnderscoreESZ_SZ_EEEEENS4_13SM90_TMA_LOADENS4_14ComposedLayoutINS4_7SwizzleILi3ELi4ELi3EEENS4_18smem_ptr_flag_bitsILi16EEENST_INS5_IJNSA_ILi8EEESG_EEENS5_IJSG_SB_EEEEEEEvNS4_8identityES12_S1C_vS1D_EENS_8epilogue10collective6detail29Sm90TmaWarpSpecializedAdapterINS1G_15DefaultEpilogueISI_SJ_SJ_NS1F_6thread17LinearCombinationISI_Li1EffLNS1K_9ScaleType4KindE0ELNS_15FloatRoundStyleE2ESI_EENS1_15EpilogueDefaultEEEEEvvEEEEvNT_6ParamsE --------------------------
	.section	.nv.info._ZN7cutlass13device_kernelINS_4gemm6kernel13GemmUniversalIN4cute5tupleIJiiiiEEENS1_10collective13CollectiveMmaINS1_34MainloopSm90TmaGmmaWarpSpecializedILi3ENS5_IJNS4_1CILi1EEESB_SB_EEENS1_35KernelTmaWarpSpecializedCooperativeEEENS5_IJNSA_ILi128EEENSA_ILi64EEESG_EEENS_6half_tENS5_IJlSB_lEEESI_SJ_NS4_8TiledMMAINS4_8MMA_AtomIJNS4_4SM904GMMA25MMA_64x64x16_F32F16F16_SSILNSN_5MajorE0ELSP_0ELNSN_7ScaleInE1ELSQ_1EEEEEENS4_6LayoutINS5_IJNSA_ILi2EEESB_SB_EEENS5_IJSB_NSA_ILi0EEESW_EEEEENS5_IJNS4_10UnderscoreESZ_SZ_EEEEENS4_13SM90_TMA_LOADENS4_14ComposedLayoutINS4_7SwizzleILi3ELi4ELi3EEENS4_18smem_ptr_flag_bitsILi16EEENST_INS5_IJNSA_ILi8EEESG_EEENS5_IJSG_SB_EEEEEEEvNS4_8identityES12_S1C_vS1D_EENS_8epilogue10collective6detail29Sm90TmaWarpSpecializedAdapterINS1G_15DefaultEpilogueISI_SJ_SJ_NS1F_6thread17LinearCombinationISI_Li1EffLNS1K_9ScaleType4KindE0ELNS_15FloatRoundStyleE2ESI_EENS1_15EpilogueDefaultEEEEEvvEEEEvNT_6ParamsE,"",@"SHT_CUDA_INFO"
	.sectionflags	@""
	.align	4


	//----- nvinfo : EIATTR_CUDA_API_VERSION
	.align		4
        /*0000*/ 	.byte	0x04, 0x37
        /*0002*/ 	.short	(.L_21 - .L_20)
.L_20:
        /*0004*/ 	.word	0x00000082


	//----- nvinfo : EIATTR_KPARAM_INFO
	.align		4
.L_21:
        /*0008*/ 	.byte	0x04, 0x17
        /*000a*/ 	.short	(.L_23 - .L_22)
.L_22:
        /*000c*/ 	.word	0x00000000
        /*0010*/ 	.short	0x0000
        /*0012*/ 	.short	0x0070
        /*0014*/ 	.byte	0x00, 0xf0, 0x01, 0x10


	//----- nvinfo : EIATTR_SPARSE_MMA_MASK
	.align		4
.L_23:
        /*0018*/ 	.byte	0x03, 0x50
        /*001a*/ 	.short	0x0000


	//----- nvinfo : EIATTR_MAXREG_COUNT
	.align		4
        /*001c*/ 	.byte	0x03, 0x1b
        /*001e*/ 	.short	0x00a8


	//----- nvinfo : EIATTR_NUM_BARRIERS
	.align		4
        /*0020*/ 	.byte	0x02, 0x4c
        /*0022*/ 	.byte	0x01
	.zero		1


	//----- nvinfo : EIATTR_EXTERNS
	.align		4
        /*0024*/ 	.byte	0x04, 0x0f
        /*0026*/ 	.short	(.L_25 - .L_24)


	//   ....[0]....
	.align		4
.L_24:
        /*0028*/ 	.word	index@(__assertfail)


	//----- nvinfo : EIATTR_MERCURY_ISA_VERSION
	.align		4
.L_25:
        /*002c*/ 	.byte	0x03, 0x5f
        /*002e*/ 	.short	0x0101


	//----- nvinfo : EIATTR_INT_WARP_WIDE_INSTR_OFFSETS
	.align		4
        /*0030*/ 	.byte	0x04, 0x31
        /*0032*/ 	.short	(.L_27 - .L_26)


	//   ....[0]....
.L_26:
        /*0034*/ 	.word	0x00000390


	//   ....[1]....
        /*0038*/ 	.word	0x000003c0


	//   ....[2]....
        /*003c*/ 	.word	0x000004a0


	//----- nvinfo : EIATTR_COOP_GROUP_MASK_REGIDS
	.align		4
.L_27:
        /*0040*/ 	.byte	0x04, 0x29
        /*0042*/ 	.short	(.L_29 - .L_28)


	//   ....[0]....
.L_28:
        /*0044*/ 	.word	0xffffffff


	//   ....[1]....
        /*0048*/ 	.word	0xffffffff


	//   ....[2]....
        /*004c*/ 	.word	0xffffffff


	//   ....[3]....
        /*0050*/ 	.word	0xffffffff


	//   ....[4]....
        /*0054*/ 	.word	0xffffffff


	//----- nvinfo : EIATTR_COOP_GROUP_INSTR_OFFSETS
	.align		4
.L_29:
        /*0058*/ 	.byte	0x04, 0x28
        /*005a*/ 	.short	(.L_31 - .L_30)


	//   ....[0]....
.L_30:
        /*005c*/ 	.word	0x00000060


	//   ....[1]....
        /*0060*/ 	.word	0x00000070


	//   ....[2]....
        /*0064*/ 	.word	0x00000130


	//   ....[3]....
        /*0068*/ 	.word	0x000002a0


	//   ....[4]....
        /*006c*/ 	.word	0x00000f50


	//----- nvinfo : EIATTR_REG_RECONFIG
	.align		4
.L_31:
        /*0070*/ 	.byte	0x01, 0x54
	.zero		2


	//----- nvinfo : EIATTR_SYSCALL_OFFSETS
	.align		4
        /*0074*/ 	.byte	0x04, 0x46
        /*0076*/ 	.short	(.L_33 - .L_32)


	//   ....[0]....
.L_32:
        /*0078*/ 	.word	0x00001110


	//----- nvinfo : EIATTR_MBARRIER_INSTR_OFFSETS
	.align		4
.L_33:
        /*007c*/ 	.byte	0x04, 0x39
        /*007e*/ 	.short	(.L_35 - .L_34)


	//   ....[0]....
.L_34:
        /*0080*/ 	.word	0x00000230
        /*0084*/ 	.word	0x000000ff
        /*0088*/ 	.word	0x00000000
        /*008c*/ 	.short	0x0100
        /*008e*/ 	.byte	0x08
	.zero		1


	//   ....[1]....
        /*0090*/ 	.word	0x00000240
        /*0094*/ 	.word	0x000000ff
        /*0098*/ 	.word	0x00000018
        /*009c*/ 	.short	0x0100
        /*009e*/ 	.byte	0x08
	.zero		1


	//   ....[2]....
        /*00a0*/ 	.word	0x00000250
        /*00a4*/ 	.word	0x000000ff
        /*00a8*/ 	.word	0x00000008
        /*00ac*/ 	.short	0x0100
        /*00ae*/ 	.byte	0x08
	.zero		1


	//   ....[3]....
        /*00b0*/ 	.word	0x00000260
        /*00b4*/ 	.word	0x000000ff
        /*00b8*/ 	.word	0x00000020
        /*00bc*/ 	.short	0x0100
        /*00be*/ 	.byte	0x08
	.zero		1


	//   ....[4]....
        /*00c0*/ 	.word	0x00000270
        /*00c4*/ 	.word	0x000000ff
        /*00c8*/ 	.word	0x00000010
        /*00cc*/ 	.short	0x0100
        /*00ce*/ 	.byte	0x08
	.zero		1


	//   ....[5]....
        /*00d0*/ 	.word	0x00000280
        /*00d4*/ 	.word	0x000000ff
        /*00d8*/ 	.word	0x00000028
        /*00dc*/ 	.short	0x0100
        /*00de*/ 	.byte	0x08
	.zero		1


	//   ....[6]....
        /*00e0*/ 	.word	0x00000510
        /*00e4*/ 	.word	0x000000ff
        /*00e8*/ 	.word	0x00000040
        /*00ec*/ 	.short	0x0100
        /*00ee*/ 	.byte	0x06
	.zero		1


	//   ....[7]....
        /*00f0*/ 	.word	0x00000570
        /*00f4*/ 	.word	0x000000ff
        /*00f8*/ 	.word	0x00000048
        /*00fc*/ 	.short	0x0100
        /*00fe*/ 	.byte	0x06
	.zero		1


	//   ....[8]....
        /*0100*/ 	.word	0x00001190
        /*0104*/ 	.word	0x00000003
        /*0108*/ 	.word	0x00000000
        /*010c*/ 	.short	0x010a
        /*010e*/ 	.byte	0x3f
	.zero		1


	//   ....[9]....
        /*0110*/ 	.word	0x000011d0
        /*0114*/ 	.word	0x00000003
        /*0118*/ 	.word	0x00000000
        /*011c*/ 	.short	0x010a
        /*011e*/ 	.byte	0x3f
	.zero		1


	//   ....[10]....
        /*0120*/ 	.word	0x00001570
        /*0124*/ 	.word	0x000000ff
        /*0128*/ 	.word	0x00000000
        /*012c*/ 	.short	0x010a
        /*012e*/ 	.byte	0x08
	.zero		1


	//   ....[11]....
        /*0130*/ 	.word	0x000015b0
        /*0134*/ 	.word	0x000000ff
        /*0138*/ 	.word	0x00000000
        /*013c*/ 	.short	0x010a
        /*013e*/ 	.byte	0x08
	.zero		1


	//   ....[12]....
        /*0140*/ 	.word	0x00001810
        /*0144*/ 	.word	0x000000ff
        /*0148*/ 	.word	0x00000000
        /*014c*/ 	.short	0x0101
        /*014e*/ 	.byte	0x08
	.zero		1


	//   ....[13]....
        /*0150*/ 	.word	0x00001a10
        /*0154*/ 	.word	0x000000ff
        /*0158*/ 	.word	0x00000000
        /*015c*/ 	.short	0x0101
        /*015e*/ 	.byte	0x06
	.zero		1


	//   ....[14]....
        /*0160*/ 	.word	0x00004fa0
        /*0164*/ 	.word	0x0000000e
        /*0168*/ 	.word	0x00000018
        /*016c*/ 	.short	0x010a
        /*016e*/ 	.byte	0x3f
	.zero		1


	//   ....[15]....
        /*0170*/ 	.word	0x00005320
        /*0174*/ 	.word	0x00000006
        /*0178*/ 	.word	0x00000048
        /*017c*/ 	.short	0x0101
        /*017e*/ 	.byte	0x3f
	.zero		1


	//   ....[16]....
        /*0180*/ 	.word	0x00005a50
        /*0184*/ 	.word	0x00000007
        /*0188*/ 	.word	0x00000000
        /*018c*/ 	.short	0x010a
        /*018e*/ 	.byte	0x3f
	.zero		1


	//   ....[17]....
        /*0190*/ 	.word	0x00005ad0
        /*0194*/ 	.word	0x00000009
        /*0198*/ 	.word	0x00000000
        /*019c*/ 	.short	0x010a
        /*019e*/ 	.byte	0x3f
	.zero		1


	//   ....[18]....
        /*01a0*/ 	.word	0x00005b60
        /*01a4*/ 	.word	0x00000003
        /*01a8*/ 	.word	0x00000000
        /*01ac*/ 	.short	0x010a
        /*01ae*/ 	.byte	0x3f
	.zero		1


	//   ....[19]....
        /*01b0*/ 	.word	0x00005bc0
        /*01b4*/ 	.word	0x00000003
        /*01b8*/ 	.word	0x00000000
        /*01bc*/ 	.short	0x010a
        /*01be*/ 	.byte	0x3f
	.zero		1


	//   ....[20]....
        /*01c0*/ 	.word	0x00005c20
        /*01c4*/ 	.word	0x00000004
        /*01c8*/ 	.word	0x00000000
        /*01cc*/ 	.short	0x010a
        /*01ce*/ 	.byte	0x3f
	.zero		1


	//   ....[21]....
        /*01d0*/ 	.word	0x00005cf0
        /*01d4*/ 	.word	0x0000000e
        /*01d8*/ 	.word	0x00000018
        /*01dc*/ 	.short	0x010a
        /*01de*/ 	.byte	0x3f
	.zero		1


	//   ....[22]....
        /*01e0*/ 	.word	0x00005dc0
        /*01e4*/ 	.word	0x00000007
        /*01e8*/ 	.word	0x00000000
        /*01ec*/ 	.short	0x010a
        /*01ee*/ 	.byte	0x3f
	.zero		1


	//   ....[23]....
        /*01f0*/ 	.word	0x00005e10
        /*01f4*/ 	.word	0x00000009
        /*01f8*/ 	.word	0x00000000
        /*01fc*/ 	.short	0x010a
        /*01fe*/ 	.byte	0x3f
	.zero		1


	//----- nvinfo : EIATTR_NUM_MBARRIERS
	.align		4
.L_35:
        /*0200*/ 	.byte	0x03, 0x38
        /*0202*/ 	.short	0x0008


	//----- nvinfo : EIATTR_EXIT_INSTR_OFFSETS
	.align		4
        /*0204*/ 	.byte	0x04, 0x1c
        /*0206*/ 	.short	(.L_37 - .L_36)


	//   ....[0]....
.L_36:
        /*0208*/ 	.word	0x000005c0


	//   ....[1]....
        /*020c*/ 	.word	0x00000e80


	//   ....[2]....
        /*0210*/ 	.word	0x00004610


	//   ....[3]....
        /*0214*/ 	.word	0x00004c40


	//   ....[4]....
        /*0218*/ 	.word	0x00005bb0


	//----- nvinfo : EIATTR_MAX_THREADS
	.align		4
.L_37:
        /*021c*/ 	.byte	0x04, 0x05
        /*021e*/ 	.short	(.L_39 - .L_38)
.L_38:
        /*0220*/ 	.word	0x00000180
        /*0224*/ 	.word	0x00000001
        /*0228*/ 	.word	0x00000001


	//----- nvinfo : EIATTR_CRS_STACK_SIZE
	.align		4
.L_39:
        /*022c*/ 	.byte	0x04, 0x1e
        /*022e*/ 	.short	(.L_41 - .L_40)
.L_40:
        /*0230*/ 	.word	0x00000000


	//----- nvinfo : EIATTR_CBANK_PARAM_SIZE
	.align		4
.L_41:
        /*0234*/ 	.byte	0x03, 0x19
        /*0236*/ 	.short	0x0470


	//----- nvinfo : EIATTR_PARAM_CBANK
	.align		4
        /*0238*/ 	.byte	0x04, 0x0a
        /*023a*/ 	.short	(.L_43 - .L_42)
	.align		4
.L_42:
        /*023c*/ 	.word	index@(.nv.constant0._ZN7cutlass13device_kernelINS_4gemm6kernel13GemmUniversalIN4cute5tupleIJiiiiEEENS1_10collective13CollectiveMmaINS1_34MainloopSm90TmaGmmaWarpSpecializedILi3ENS5_IJNS4_1CILi1EEESB_SB_EEENS1_35KernelTmaWarpSpecializedCooperativeEEENS5_IJNSA_ILi128EEENSA_ILi64EEESG_EEENS_6half_tENS5_IJlSB_lEEESI_SJ_NS4_8TiledMMAINS4_8MMA_AtomIJNS4_4SM904GMMA25MMA_64x64x16_F32F16F16_SSILNSN_5MajorE0ELSP_0ELNSN_7ScaleInE1ELSQ_1EEEEEENS4_6LayoutINS5_IJNSA_ILi2EEESB_SB_EEENS5_IJSB_NSA_ILi0EEESW_EEEEENS5_IJNS4_10UnderscoreESZ_SZ_EEEEENS4_13SM90_TMA_LOADENS4_14ComposedLayoutINS4_7SwizzleILi3ELi4ELi3EEENS4_18smem_ptr_flag_bitsILi16EEENST_INS5_IJNSA_ILi8EEESG_EEENS5_IJSG_SB_EEEEEEEvNS4_8identityES12_S1C_vS1D_EENS_8epilogue10collective6detail29Sm90TmaWarpSpecializedAdapterINS1G_15DefaultEpilogueISI_SJ_SJ_NS1F_6thread17LinearCombinationISI_Li1EffLNS1K_9ScaleType4KindE0ELNS_15FloatRoundStyleE2ESI_EENS1_15EpilogueDefaultEEEEEvvEEEEvNT_6ParamsE)
        /*0240*/ 	.short	0x0210
        /*0242*/ 	.short	0x0470


	//----- nvinfo : EIATTR_SW_WAR
	.align		4
.L_43:
        /*0244*/ 	.byte	0x04, 0x36
        /*0246*/ 	.short	(.L_45 - .L_44)
.L_44:
        /*0248*/ 	.word	0x00000008
.L_45:


//--------------------- .nv.callgraph             --------------------------
	.section	.nv.callgraph,"",@"SHT_CUDA_CALLGRAPH"
	.align	4
	.sectionentsize	8
	.align		4
        /*0000*/ 	.word	0x00000000
	.align		4
        /*0004*/ 	.word	0xffffffff
	.align		4
        /*0008*/ 	.word	index@(_ZN7cutlass13device_kernelINS_4gemm6kernel13GemmUniversalIN4cute5tupleIJiiiiEEENS1_10collective13CollectiveMmaINS1_34MainloopSm90TmaGmmaWarpSpecializedILi3ENS5_IJNS4_1CILi1EEESB_SB_EEENS1_35KernelTmaWarpSpecializedCooperativeEEENS5_IJNSA_ILi128EEENSA_ILi64EEESG_EEENS_6half_tENS5_IJlSB_lEEESI_SJ_NS4_8TiledMMAINS4_8MMA_AtomIJNS4_4SM904GMMA25MMA_64x64x16_F32F16F16_SSILNSN_5MajorE0ELSP_0ELNSN_7ScaleInE1ELSQ_1EEEEEENS4_6LayoutINS5_IJNSA_ILi2EEESB_SB_EEENS5_IJSB_NSA_ILi0EEESW_EEEEENS5_IJNS4_10UnderscoreESZ_SZ_EEEEENS4_13SM90_TMA_LOADENS4_14ComposedLayoutINS4_7SwizzleILi3ELi4ELi3EEENS4_18smem_ptr_flag_bitsILi16EEENST_INS5_IJNSA_ILi8EEESG_EEENS5_IJSG_SB_EEEEEEEvNS4_8identityES12_S1C_vS1D_EENS_8epilogue10collective6detail29Sm90TmaWarpSpecializedAdapterINS1G_15DefaultEpilogueISI_SJ_SJ_NS1F_6thread17LinearCombinationISI_Li1EffLNS1K_9ScaleType4KindE0ELNS_15FloatRoundStyleE2ESI_EENS1_15EpilogueDefaultEEEEEvvEEEEvNT_6ParamsE)
	.align		4
        /*000c*/ 	.word	index@(__assertfail)
	.align		4
        /*0010*/ 	.word	0x00000000
	.align		4
        /*0014*/ 	.word	0xfffffffe
	.align		4
        /*0018*/ 	.word	0x00000000
	.align		4
        /*001c*/ 	.word	0xfffffffd
	.align		4
        /*0020*/ 	.word	0x00000000
	.align		4
        /*0024*/ 	.word	0xfffffffc


//--------------------- .nv.constant4             --------------------------
	.section	.nv.constant4,"a",@progbits
	.align	8
	.align		8
.nv.constant4:
        /*0000*/ 	.dword	__assertfail
	.align		8
        /*0008*/ 	.dword	__unnamed_1
	.align		8
        /*0010*/ 	.dword	_ZN40_INTERNAL_f1f1d579_4_k_cu_27985304_150374cuda3std3__45__cpo5beginE
	.align		8
        /*0018*/ 	.dword	_ZN40_INTERNAL_f1f1d579_4_k_cu_27985304_150374cuda3std3__45__cpo3endE
	.align		8
        /*0020*/ 	.dword	_ZN40_INTERNAL_f1f1d579_4_k_cu_27985304_150374cuda3std3__45__cpo6cbeginE
	.align		8
        /*0028*/ 	.dword	_ZN40_INTERNAL_f1f1d579_4_k_cu_27985304_150374cuda3std3__45__cpo4cendE
	.align		8
        /*0030*/ 	.dword	_ZN40_INTERNAL_f1f1d579_4_k_cu_27985304_150374cuda3std3__442_GLOBAL__N__f1f1d579_4_k_cu_27985304_150376ignoreE
	.align		8
        /*0038*/ 	.dword	_ZN40_INTERNAL_f1f1d579_4_k_cu_27985304_150374cuda3std3__419piecewise_constructE
	.align		8
        /*0040*/ 	.dword	_ZN40_INTERNAL_f1f1d579_4_k_cu_27985304_150374cuda3std3__48in_placeE
	.align		8
        /*0048*/ 	.dword	_ZN40_INTERNAL_f1f1d579_4_k_cu_27985304_150374cuda3std6ranges3__45__cpo4swapE
	.align		8
        /*0050*/ 	.dword	_ZN40_INTERNAL_f1f1d579_4_k_cu_27985304_150374cuda3std6ranges3__45__cpo9iter_moveE
	.align		8
        /*0058*/ 	.dword	_ZN40_INTERNAL_f1f1d579_4_k_cu_27985304_150374cute7productE
	.align		8
        /*0060*/ 	.dword	_ZN40_INTERNAL_f1f1d579_4_k_cu_27985304_150374cute1_E
	.align		8
        /*0068*/ 	.dword	$str$22
	.align		8
        /*0070*/ 	.dword	$str$23


//--------------------- .text._ZN7cutlass13device_kernelINS_4gemm6kernel13GemmUniversalIN4cute5tupleIJiiiiEEENS1_10collective13CollectiveMmaINS1_34MainloopSm90TmaGmmaWarpSpecializedILi3ENS5_IJNS4_1CILi1EEESB_SB_EEENS1_35KernelTmaWarpSpecializedCooperativeEEENS5_IJNSA_ILi128EEENSA_ILi64EEESG_EEENS_6half_tENS5_IJlSB_lEEESI_SJ_NS4_8TiledMMAINS4_8MMA_AtomIJNS4_4SM904GMMA25MMA_64x64x16_F32F16F16_SSILNSN_5MajorE0ELSP_0ELNSN_7ScaleInE1ELSQ_1EEEEEENS4_6LayoutINS5_IJNSA_ILi2EEESB_SB_EEENS5_IJSB_NSA_ILi0EEESW_EEEEENS5_IJNS4_10UnderscoreESZ_SZ_EEEEENS4_13SM90_TMA_LOADENS4_14ComposedLayoutINS4_7SwizzleILi3ELi4ELi3EEENS4_18smem_ptr_flag_bitsILi16EEENST_INS5_IJNSA_ILi8EEESG_EEENS5_IJSG_SB_EEEEEEEvNS4_8identityES12_S1C_vS1D_EENS_8epilogue10collective6detail29Sm90TmaWarpSpecializedAdapterINS1G_15DefaultEpilogueISI_SJ_SJ_NS1F_6thread17LinearCombinationISI_Li1EffLNS1K_9ScaleType4KindE0ELNS_15FloatRoundStyleE2ESI_EENS1_15EpilogueDefaultEEEEEvvEEEEvNT_6ParamsE --------------------------
	.section	.text._ZN7cutlass13device_kernelINS_4gemm6kernel13GemmUniversalIN4cute5tupleIJiiiiEEENS1_10collective13CollectiveMmaINS1_34MainloopSm90TmaGmmaWarpSpecializedILi3ENS5_IJNS4_1CILi1EEESB_SB_EEENS1_35KernelTmaWarpSpecializedCooperativeEEENS5_IJNSA_ILi128EEENSA_ILi64EEESG_EEENS_6half_tENS5_IJlSB_lEEESI_SJ_NS4_8TiledMMAINS4_8MMA_AtomIJNS4_4SM904GMMA25MMA_64x64x16_F32F16F16_SSILNSN_5MajorE0ELSP_0ELNSN_7ScaleInE1ELSQ_1EEEEEENS4_6LayoutINS5_IJNSA_ILi2EEESB_SB_EEENS5_IJSB_NSA_ILi0EEESW_EEEEENS5_IJNS4_10UnderscoreESZ_SZ_EEEEENS4_13SM90_TMA_LOADENS4_14ComposedLayoutINS4_7SwizzleILi3ELi4ELi3EEENS4_18smem_ptr_flag_bitsILi16EEENST_INS5_IJNSA_ILi8EEESG_EEENS5_IJSG_SB_EEEEEEEvNS4_8identityES12_S1C_vS1D_EENS_8epilogue10collective6detail29Sm90TmaWarpSpecializedAdapterINS1G_15DefaultEpilogueISI_SJ_SJ_NS1F_6thread17LinearCombinationISI_Li1EffLNS1K_9ScaleType4KindE0ELNS_15FloatRoundStyleE2ESI_EENS1_15EpilogueDefaultEEEEEvvEEEEvNT_6ParamsE,"ax",@progbits
	.align	128
.text._ZN7cutlass13device_kernelINS_4gemm6kernel13GemmUniversalIN4cute5tupleIJiiiiEEENS1_10collective13CollectiveMmaINS1_34MainloopSm90TmaGmmaWarpSpecializedILi3ENS5_IJNS4_1CILi1EEESB_SB_EEENS1_35KernelTmaWarpSpecializedCooperativeEEENS5_IJNSA_ILi128EEENSA_ILi64EEESG_EEENS_6half_tENS5_IJlSB_lEEESI_SJ_NS4_8TiledMMAINS4_8MMA_AtomIJNS4_4SM904GMMA25MMA_64x64x16_F32F16F16_SSILNSN_5MajorE0ELSP_0ELNSN_7ScaleInE1ELSQ_1EEEEEENS4_6LayoutINS5_IJNSA_ILi2EEESB_SB_EEENS5_IJSB_NSA_ILi0EEESW_EEEEENS5_IJNS4_10UnderscoreESZ_SZ_EEEEENS4_13SM90_TMA_LOADENS4_14ComposedLayoutINS4_7SwizzleILi3ELi4ELi3EEENS4_18smem_ptr_flag_bitsILi16EEENST_INS5_IJNSA_ILi8EEESG_EEENS5_IJSG_SB_EEEEEEEvNS4_8identityES12_S1C_vS1D_EENS_8epilogue10collective6detail29Sm90TmaWarpSpecializedAdapterINS1G_15DefaultEpilogueISI_SJ_SJ_NS1F_6thread17LinearCombinationISI_Li1EffLNS1K_9ScaleType4KindE0ELNS_15FloatRoundStyleE2ESI_EENS1_15EpilogueDefaultEEEEEvvEEEEvNT_6ParamsE:
        .type           _ZN7cutlass13device_kernelINS_4gemm6kernel13GemmUniversalIN4cute5tupleIJiiiiEEENS1_10collective13CollectiveMmaINS1_34MainloopSm90TmaGmmaWarpSpecializedILi3ENS5_IJNS4_1CILi1EEESB_SB_EEENS1_35KernelTmaWarpSpecializedCooperativeEEENS5_IJNSA_ILi128EEENSA_ILi64EEESG_EEENS_6half_tENS5_IJlSB_lEEESI_SJ_NS4_8TiledMMAINS4_8MMA_AtomIJNS4_4SM904GMMA25MMA_64x64x16_F32F16F16_SSILNSN_5MajorE0ELSP_0ELNSN_7ScaleInE1ELSQ_1EEEEEENS4_6LayoutINS5_IJNSA_ILi2EEESB_SB_EEENS5_IJSB_NSA_ILi0EEESW_EEEEENS5_IJNS4_10UnderscoreESZ_SZ_EEEEENS4_13SM90_TMA_LOADENS4_14ComposedLayoutINS4_7SwizzleILi3ELi4ELi3EEENS4_18smem_ptr_flag_bitsILi16EEENST_INS5_IJNSA_ILi8EEESG_EEENS5_IJSG_SB_EEEEEEEvNS4_8identityES12_S1C_vS1D_EENS_8epilogue10collective6detail29Sm90TmaWarpSpecializedAdapterINS1G_15DefaultEpilogueISI_SJ_SJ_NS1F_6thread17LinearCombinationISI_Li1EffLNS1K_9ScaleType4KindE0ELNS_15FloatRoundStyleE2ESI_EENS1_15EpilogueDefaultEEEEEvvEEEEvNT_6ParamsE,@function
        .size           _ZN7cutlass13device_kernelINS_4gemm6kernel13GemmUniversalIN4cute5tupleIJiiiiEEENS1_10collective13CollectiveMmaINS1_34MainloopSm90TmaGmmaWarpSpecializedILi3ENS5_IJNS4_1CILi1EEESB_SB_EEENS1_35KernelTmaWarpSpecializedCooperativeEEENS5_IJNSA_ILi128EEENSA_ILi64EEESG_EEENS_6half_tENS5_IJlSB_lEEESI_SJ_NS4_8TiledMMAINS4_8MMA_AtomIJNS4_4SM904GMMA25MMA_64x64x16_F32F16F16_SSILNSN_5MajorE0ELSP_0ELNSN_7ScaleInE1ELSQ_1EEEEEENS4_6LayoutINS5_IJNSA_ILi2EEESB_SB_EEENS5_IJSB_NSA_ILi0EEESW_EEEEENS5_IJNS4_10UnderscoreESZ_SZ_EEEEENS4_13SM90_TMA_LOADENS4_14ComposedLayoutINS4_7SwizzleILi3ELi4ELi3EEENS4_18smem_ptr_flag_bitsILi16EEENST_INS5_IJNSA_ILi8EEESG_EEENS5_IJSG_SB_EEEEEEEvNS4_8identityES12_S1C_vS1D_EENS_8epilogue10collective6detail29Sm90TmaWarpSpecializedAdapterINS1G_15DefaultEpilogueISI_SJ_SJ_NS1F_6thread17LinearCombinationISI_Li1EffLNS1K_9ScaleType4KindE0ELNS_15FloatRoundStyleE2ESI_EENS1_15EpilogueDefaultEEEEEvvEEEEvNT_6ParamsE,(.L_x_128 - _ZN7cutlass13device_kernelINS_4gemm6kernel13GemmUniversalIN4cute5tupleIJiiiiEEENS1_10collective13CollectiveMmaINS1_34MainloopSm90TmaGmmaWarpSpecializedILi3ENS5_IJNS4_1CILi1EEESB_SB_EEENS1_35KernelTmaWarpSpecializedCooperativeEEENS5_IJNSA_ILi128EEENSA_ILi64EEESG_EEENS_6half_tENS5_IJlSB_lEEESI_SJ_NS4_8TiledMMAINS4_8MMA_AtomIJNS4_4SM904GMMA25MMA_64x64x16_F32F16F16_SSILNSN_5MajorE0ELSP_0ELNSN_7ScaleInE1ELSQ_1EEEEEENS4_6LayoutINS5_IJNSA_ILi2EEESB_SB_EEENS5_IJSB_NSA_ILi0EEESW_EEEEENS5_IJNS4_10UnderscoreESZ_SZ_EEEEENS4_13SM90_TMA_LOADENS4_14ComposedLayoutINS4_7SwizzleILi3ELi4ELi3EEENS4_18smem_ptr_flag_bitsILi16EEENST_INS5_IJNSA_ILi8EEESG_EEENS5_IJSG_SB_EEEEEEEvNS4_8identityES12_S1C_vS1D_EENS_8epilogue10collective6detail29Sm90TmaWarpSpecializedAdapterINS1G_15DefaultEpilogueISI_SJ_SJ_NS1F_6thread17LinearCombinationISI_Li1EffLNS1K_9ScaleType4KindE0ELNS_15FloatRoundStyleE2ESI_EENS1_15EpilogueDefaultEEEEEvvEEEEvNT_6ParamsE)
        .other          _ZN7cutlass13device_kernelINS_4gemm6kernel13GemmUniversalIN4cute5tupleIJiiiiEEENS1_10collective13CollectiveMmaINS1_34MainloopSm90TmaGmmaWarpSpecializedILi3ENS5_IJNS4_1CILi1EEESB_SB_EEENS1_35KernelTmaWarpSpecializedCooperativeEEENS5_IJNSA_ILi128EEENSA_ILi64EEESG_EEENS_6half_tENS5_IJlSB_lEEESI_SJ_NS4_8TiledMMAINS4_8MMA_AtomIJNS4_4SM904GMMA25MMA_64x64x16_F32F16F16_SSILNSN_5MajorE0ELSP_0ELNSN_7ScaleInE1ELSQ_1EEEEEENS4_6LayoutINS5_IJNSA_ILi2EEESB_SB_EEENS5_IJSB_NSA_ILi0EEESW_EEEEENS5_IJNS4_10UnderscoreESZ_SZ_EEEEENS4_13SM90_TMA_LOADENS4_14ComposedLayoutINS4_7SwizzleILi3ELi4ELi3EEENS4_18smem_ptr_flag_bitsILi16EEENST_INS5_IJNSA_ILi8EEESG_EEENS5_IJSG_SB_EEEEEEEvNS4_8identityES12_S1C_vS1D_EENS_8epilogue10collective6detail29Sm90TmaWarpSpecializedAdapterINS1G_15DefaultEpilogueISI_SJ_SJ_NS1F_6thread17LinearCombinationISI_Li1EffLNS1K_9ScaleType4KindE0ELNS_15FloatRoundStyleE2ESI_EENS1_15EpilogueDefaultEEEEEvvEEEEvNT_6ParamsE,@"STO_CUDA_ENTRY STV_DEFAULT"
_ZN7cutlass13device_kernelINS_4gemm6kernel13GemmUniversalIN4cute5tupleIJiiiiEEENS1_10collective13CollectiveMmaINS1_34MainloopSm90TmaGmmaWarpSpecializedILi3ENS5_IJNS4_1CILi1EEESB_SB_EEENS1_35KernelTmaWarpSpecializedCooperativeEEENS5_IJNSA_ILi128EEENSA_ILi64EEESG_EEENS_6half_tENS5_IJlSB_lEEESI_SJ_NS4_8TiledMMAINS4_8MMA_AtomIJNS4_4SM904GMMA25MMA_64x64x16_F32F16F16_SSILNSN_5MajorE0ELSP_0ELNSN_7ScaleInE1ELSQ_1EEEEEENS4_6LayoutINS5_IJNSA_ILi2EEESB_SB_EEENS5_IJSB_NSA_ILi0EEESW_EEEEENS5_IJNS4_10UnderscoreESZ_SZ_EEEEENS4_13SM90_TMA_LOADENS4_14ComposedLayoutINS4_7SwizzleILi3ELi4ELi3EEENS4_18smem_ptr_flag_bitsILi16EEENST_INS5_IJNSA_ILi8EEESG_EEENS5_IJSG_SB_EEEEEEEvNS4_8identityES12_S1C_vS1D_EENS_8epilogue10collective6detail29Sm90TmaWarpSpecializedAdapterINS1G_15DefaultEpilogueISI_SJ_SJ_NS1F_6thread17LinearCombinationISI_Li1EffLNS1K_9ScaleType4KindE0ELNS_15FloatRoundStyleE2ESI_EENS1_15EpilogueDefaultEEEEEvvEEEEvNT_6ParamsE:
[----:B------:R-:W0:Y:S01]  /*0000*/  LDC R1, c[0x0][0x28] ;  /* 0x00000a00ff017b82 */ /* 0x000e220000000800 */
[----:B------:R-:W1:Y:S01]  /*0010*/  S2R R18, SR_TID.X ;  /* 0x0000000000127919 */ /* 0x000e620000002100 */
[----:B------:R-:W-:Y:S01]  /*0020*/  ELECT P0, URZ, PT ;  /* 0x00000000003f782f */ /* 0x000fe20003800000 */
[----:B------:R-:W-:Y:S01]  /*0030*/  BSSY B0, `(.L_x_0) ;  /* 0x000000f000007945 */ /* 0x000fe20003800000 */
[--C-:B-1----:R-:W-:Y:S02]  /*0040*/  SHF.R.U32.HI R0, RZ, 0x5, R18.reuse ;  /* 0x00000005ff007819 */ /* 0x102fe40000011612 */
[----:B------:R-:W-:-:S03]  /*0050*/  SHF.R.U32.HI R22, RZ, 0x7, R18 ;  /* 0x00000007ff167819 */ /* 0x000fc60000011612 */
[----:B------:R-:W1:Y:S04]  /*0060*/  SHFL.IDX PT, R5, R0, RZ, 0x1f ;  /* 0x00001fff00057589 */ /* 0x000e6800000e0000 */
[----:B------:R2:W3:Y:S01]  /*0070*/  SHFL.IDX PT, R8, R22, RZ, 0x1f ;  /* 0x00001fff16087589 */ /* 0x0004e200000e0000 */
[----:B-1----:R-:W-:-:S13]  /*0080*/  ISETP.NE.OR P0, PT, R5, RZ, !P0 ;  /* 0x000000ff0500720c */ /* 0x002fda0004705670 */
[----:B0-23--:R-:W-:Y:S05]  /*0090*/  @P0 BRA `(.L_x_1) ;  /* 0x0000000000200947 */ /* 0x00dfea0003800000 */
[----:B------:R-:W-:Y:S02]  /*00a0*/  ULDC.64 UR4, c[0x0][0x198] ;  /* 0x0000660000047ab9 */ /* 0x000fe40000000a00 */
[----:B------:R-:W-:Y:S02]  /*00b0*/  UIADD3 UR6, UP0, UR4, 0xf0, URZ ;  /* 0x000000f004067890 */ /* 0x000fe4000ff1e03f */
[----:B------:R-:W-:Y:S02]  /*00c0*/  UIADD3 UR4, UP1, UR4, 0x1f0, URZ ;  /* 0x000001f004047890 */ /* 0x000fe4000ff3e03f */
[----:B------:R-:W-:Y:S02]  /*00d0*/  UIADD3.X UR7, URZ, UR5, URZ, UP0, !UPT ;  /* 0x000000053f077290 */ /* 0x000fe400087fe43f */
[----:B------:R-:W-:-:S07]  /*00e0*/  UIADD3.X UR5, URZ, UR5, URZ, UP1, !UPT ;  /* 0x000000053f057290 */ /* 0x000fce0008ffe43f */
[----:B------:R0:W-:Y:S02]  /*00f0*/  UTMACCTL.PF [UR6] ;  /* 0x00000000060079b9 */ /* 0x0001e40008040000 */
[----:B------:R0:W-:Y:S02]  /*0100*/  UTMACCTL.PF [UR4] ;  /* 0x00000000040079b9 */ /* 0x0001e40008040000 */
[----:B0-----:R-:W-:Y:S01]  /*0110*/  NOP ;  /* 0x0000000000007918 */ /* 0x001fe20000000000 */
.L_x_1:
[----:B------:R-:W-:Y:S05]  /*0120*/  BSYNC B0 ;  /* 0x0000000000007941 */ /* 0x000fea0003800000 */
.L_x_0:
[----:B------:R-:W0:Y:S02]  /*0130*/  SHFL.IDX PT, R2, R0, RZ, 0x1f ;  /* 0x00001fff00027589 */ /* 0x000e2400000e0000 */
[----:B0-----:R-:W-:-:S13]  /*0140*/  ISETP.NE.AND P0, PT, R2, RZ, PT ;  /* 0x000000ff0200720c */ /* 0x001fda0003f05270 */
[----:B------:R-:W-:Y:S05]  /*0150*/  @P0 BRA `(.L_x_2) ;  /* 0x0000000000500947 */ /* 0x000fea0003800000 */
[----:B------:R-:W0:Y:S01]  /*0160*/  S2UR UR8, SR_CgaCtaId ;  /* 0x00000000000879c3 */ /* 0x000e220000008800 */
[----:B------:R-:W-:Y:S01]  /*0170*/  UMOV UR4, 0x400 ;  /* 0x0000040000047882 */ /* 0x000fe20000000000 */
[----:B------:R-:W-:Y:S01]  /*0180*/  UMOV UR5, 0x1 ;  /* 0x0000000100057882 */ /* 0x000fe20000000000 */
[----:B------:R-:W-:Y:S01]  /*0190*/  UMOV UR6, 0x100 ;  /* 0x0000010000067882 */ /* 0x000fe20000000000 */
[----:B------:R-:W-:Y:S01]  /*01a0*/  ELECT P0, URZ, PT ;  /* 0x00000000003f782f */ /* 0x000fe20003800000 */
[----:B------:R-:W-:-:S04]  /*01b0*/  UIADD3 UR6, -UR6, 0x100000, URZ ;  /* 0x0010000006067890 */ /* 0x000fc8000fffe13f */
[----:B------:R-:W-:Y:S02]  /*01c0*/  USHF.L.U32 UR7, UR6, 0xb, URZ ;  /* 0x0000000b06077899 */ /* 0x000fe4000800063f */
[----:B------:R-:W-:Y:S02]  /*01d0*/  USHF.L.U32 UR6, UR6, 0x1, URZ ;  /* 0x0000000106067899 */ /* 0x000fe4000800063f */
[----:B0-----:R-:W-:Y:S02]  /*01e0*/  ULEA UR8, UR8, UR4, 0x18 ;  /* 0x0000000408087291 */ /* 0x001fe4000f8ec03f */
[----:B------:R-:W-:-:S04]  /*01f0*/  UIADD3 UR4, -UR5, 0x100000, URZ ;  /* 0x0010000005047890 */ /* 0x000fc8000fffe13f */
[----:B------:R-:W-:Y:S02]  /*0200*/  USHF.L.U32 UR5, UR4, 0xb, URZ ;  /* 0x0000000b04057899 */ /* 0x000fe4000800063f */
[----:B------:R-:W-:Y:S01]  /*0210*/  USHF.L.U32 UR4, UR4, 0x1, URZ ;  /* 0x0000000104047899 */ /* 0x000fe2000800063f */
[----:B------:R-:W0:Y:S11]  /*0220*/  FENCE.VIEW.ASYNC.S ;  /* 0x00000000000073c6 */ /* 0x000e360000000000 */
[----:B0-----:R0:W1:Y:S01]  /*0230*/  SYNCS.EXCH.64 URZ, [UR8], UR4 ;  /* 0x00000004083f75b2 */ /* 0x0010620008000100 */
[----:B------:R0:W2:Y:S01]  /*0240*/  SYNCS.EXCH.64 URZ, [UR8+0x18], UR6 ;  /* 0x00001806083f75b2 */ /* 0x0000a20008000100 */
[----:B------:R0:W3:Y:S01]  /*0250*/  SYNCS.EXCH.64 URZ, [UR8+0x8], UR4 ;  /* 0x00000804083f75b2 */ /* 0x0000e20008000100 */
[----:B------:R0:W4:Y:S01]  /*0260*/  SYNCS.EXCH.64 URZ, [UR8+0x20], UR6 ;  /* 0x00002006083f75b2 */ /* 0x0001220008000100 */
[----:B------:R0:W0:Y:S01]  /*0270*/  SYNCS.EXCH.64 URZ, [UR8+0x10], UR4 ;  /* 0x00001004083f75b2 */ /* 0x0000220008000100 */
[----:B------:R0:W0:Y:S01]  /*0280*/  SYNCS.EXCH.64 URZ, [UR8+0x28], UR6 ;  /* 0x00002806083f75b2 */ /* 0x0000220008000100 */
[----:B------:R-:W-:Y:S01]  /*0290*/  NOP ;  /* 0x0000000000007918 */ /* 0x000fe20000000000 */
.L_x_2:
[----:B------:R-:W5:Y:S01]  /*02a0*/  SHFL.IDX PT, R0, R0, RZ, 0x1f ;  /* 0x00001fff00007589 */ /* 0x000f6200000e0000 */
[----:B------:R-:W-:Y:S01]  /*02b0*/  ELECT P0, URZ, PT ;  /* 0x00000000003f782f */ /* 0x000fe20003800000 */
[----:B------:R-:W1:Y:S01]  /*02c0*/  LDC R2, c[0x0][0x65c] ;  /* 0x00019700ff027b82 */ /* 0x000e620000000800 */
[----:B------:R-:W-:Y:S01]  /*02d0*/  SHF.R.S32.HI R6, RZ, 0x1f, R5 ;  /* 0x0000001fff067819 */ /* 0x000fe20000011405 */
[----:B------:R-:W2:Y:S01]  /*02e0*/  S2R R3, SR_CTAID.Y ;  /* 0x0000000000037919 */ /* 0x000ea20000002600 */
[----:B0-----:R-:W-:Y:S01]  /*02f0*/  UMOV UR4, 0x20 ;  /* 0x0000002000047882 */ /* 0x001fe20000000000 */
[----:B------:R-:W-:Y:S01]  /*0300*/  ISETP.NE.AND P2, PT, R8, RZ, PT ;  /* 0x000000ff0800720c */ /* 0x000fe20003f45270 */
[----:B------:R-:W-:Y:S01]  /*0310*/  NOP ;  /* 0x0000000000007918 */ /* 0x000fe20000000000 */
[----:B------:R-:W0:Y:S01]  /*0320*/  S2R R4, SR_CTAID.X ;  /* 0x0000000000047919 */ /* 0x000e220000002500 */
[----:B------:R-:W-:Y:S01]  /*0330*/  LEA.HI R6, R6, R5, RZ, 0x2 ;  /* 0x0000000506067211 */ /* 0x000fe200078f10ff */
[----:B------:R-:W-:Y:S01]  /*0340*/  NOP ;  /* 0x0000000000007918 */ /* 0x000fe20000000000 */
[----:B-----5:R-:W-:-:S02]  /*0350*/  ISETP.NE.OR P0, PT, R0, RZ, !P0 ;  /* 0x000000ff0000720c */ /* 0x020fc40004705670 */
[----:B-1----:R-:W-:-:S04]  /*0360*/  ISETP.NE.AND P3, PT, R2, 0x1, PT ;  /* 0x000000010200780c */ /* 0x002fc80003f65270 */
[----:B------:R-:W-:Y:S02]  /*0370*/  P2R R0, PR, RZ, 0x8 ;  /* 0x00000008ff007803 */ /* 0x000fe40000000000 */
[----:B------:R-:W-:-:S05]  /*0380*/  LOP3.LUT R0, R6, 0xfffffffc, RZ, 0xc0, !PT ;  /* 0xfffffffc06007812 */ /* 0x000fca00078ec0ff */
[----:B------:R-:W-:Y:S01]  /*0390*/  VOTEU.ALL UP0, P0 ;  /* 0x00000000003f7886 */ /* 0x000fe20000000000 */
[----:B------:R-:W-:Y:S01]  /*03a0*/  IMAD.IADD R0, R5, 0x1, -R0 ;  /* 0x0000000105007824 */ /* 0x000fe200078e0a00 */
[----:B------:R-:W0:Y:S01]  /*03b0*/  @P3 LDC R17, c[0x0][0x10] ;  /* 0x00000400ff113b82 */ /* 0x000e220000000800 */
[----:B------:R-:W-:Y:S01]  /*03c0*/  VOTEU.ALL UP1, P0 ;  /* 0x00000000003f7886 */ /* 0x000fe20000020000 */
[----:B--2---:R-:W-:Y:S01]  /*03d0*/  @P3 IMAD.MOV.U32 R6, RZ, RZ, R3 ;  /* 0x000000ffff063224 */ /* 0x004fe200078e0003 */
[----:B------:R-:W-:Y:S01]  /*03e0*/  @!UP0 UMOV UR6, 0x400 ;  /* 0x0000040000068882 */ /* 0x000fe20000000000 */
[----:B------:R-:W-:-:S04]  /*03f0*/  @!UP0 UIADD3 UR4, -UR4, 0x100000, URZ ;  /* 0x0010000004048890 */ /* 0x000fc8000fffe13f */
[----:B------:R-:W-:Y:S02]  /*0400*/  @!UP0 USHF.L.U32 UR5, UR4, 0xb, URZ ;  /* 0x0000000b04058899 */ /* 0x000fe4000800063f */
[----:B------:R-:W-:Y:S01]  /*0410*/  @!UP0 USHF.L.U32 UR4, UR4, 0x1, URZ ;  /* 0x0000000104048899 */ /* 0x000fe2000800063f */
[----:B------:R-:W-:Y:S02]  /*0420*/  @P3 IMAD.MOV.U32 R7, RZ, RZ, RZ ;  /* 0x000000ffff073224 */ /* 0x000fe400078e00ff */
[----:B------:R-:W-:Y:S01]  /*0430*/  IMAD.MOV.U32 R5, RZ, RZ, RZ ;  /* 0x000000ffff057224 */ /* 0x000fe200078e00ff */
[----:B------:R-:W1:Y:S01]  /*0440*/  @!UP0 S2UR UR7, SR_CgaCtaId ;  /* 0x00000000000789c3 */ /* 0x000e620000008800 */
[----:B------:R-:W-:-:S07]  /*0450*/  @P3 IMAD.MOV.U32 R11, RZ, RZ, RZ ;  /* 0x000000ffff0b3224 */ /* 0x000fce00078e00ff */
[----:B------:R-:W2:Y:S01]  /*0460*/  @!P3 LDC R9, c[0x0][0xc] ;  /* 0x00000300ff09bb82 */ /* 0x000ea20000000800 */
[----:B0-----:R-:W-:-:S04]  /*0470*/  @P3 IMAD.WIDE.U32 R16, R4, R17, R6 ;  /* 0x0000001104103225 */ /* 0x001fc800078e0006 */
[----:B------:R-:W-:Y:S01]  /*0480*/  @P3 IMAD.IADD R17, R17, 0x1, R11 ;  /* 0x0000000111113824 */ /* 0x000fe200078e020b */
[----:B-1----:R-:W-:Y:S01]  /*0490*/  @!UP0 ULEA UR6, UR7, UR6, 0x18 ;  /* 0x0000000607068291 */ /* 0x002fe2000f8ec03f */
[----:B------:R-:W-:Y:S01]  /*04a0*/  VOTEU.ALL UP0, P0 ;  /* 0x00000000003f7886 */ /* 0x000fe20000000000 */
[----:B------:R-:W-:-:S04]  /*04b0*/  ISETP.NE.AND P0, PT, R0, 0x3, PT ;  /* 0x000000030000780c */ /* 0x000fc80003f05270 */
[----:B------:R-:W-:Y:S01]  /*04c0*/  ISETP.EQ.OR P0, PT, R0, RZ, !P0 ;  /* 0x000000ff0000720c */ /* 0x000fe20004702670 */
[----:B--2---:R-:W-:-:S03]  /*04d0*/  @!P3 IMAD.WIDE.U32 R6, R9, R3, R4 ;  /* 0x000000030906b225 */ /* 0x004fc600078e0004 */
[C---:B------:R-:W-:Y:S01]  /*04e0*/  ISETP.EQ.AND P0, PT, R8.reuse, RZ, P0 ;  /* 0x000000ff0800720c */ /* 0x040fe20000702270 */
[----:B------:R-:W-:Y:S01]  /*04f0*/  VIADD R8, R8, 0xffffffff ;  /* 0xffffffff08087836 */ /* 0x000fe20000000000 */
[----:B------:R-:W0:Y:S02]  /*0500*/  FENCE.VIEW.ASYNC.S ;  /* 0x00000000000073c6 */ /* 0x000e240000000000 */
[----:B0-----:R0:W3:Y:S01]  /*0510*/  @!UP0 SYNCS.EXCH.64 URZ, [UR6+0x40], UR4 ;  /* 0x00004004063f85b2 */ /* 0x0010e20008000100 */
[----:B------:R-:W-:Y:S01]  /*0520*/  @!P3 IMAD.MOV.U32 R16, RZ, RZ, R6 ;  /* 0x000000ffff10b224 */ /* 0x000fe200078e0006 */
[----:B------:R-:W-:Y:S01]  /*0530*/  SEL R19, RZ, 0x1, !P0 ;  /* 0x00000001ff137807 */ /* 0x000fe20004000000 */
[----:B------:R-:W-:Y:S01]  /*0540*/  @!P3 IMAD.MOV.U32 R17, RZ, RZ, R7 ;  /* 0x000000ffff11b224 */ /* 0x000fe200078e0007 */
[----:B------:R-:W-:-:S04]  /*0550*/  ISETP.GE.U32.AND P1, PT, R8, 0x2, PT ;  /* 0x000000020800780c */ /* 0x000fc80003f26070 */
[----:B------:R-:W-:Y:S01]  /*0560*/  SEL R19, R19, 0x2, P1 ;  /* 0x0000000213137807 */ /* 0x000fe20000800000 */
[----:B------:R0:W3:Y:S01]  /*0570*/  @!UP1 SYNCS.EXCH.64 URZ, [UR6+0x48], UR4 ;  /* 0x00004804063f95b2 */ /* 0x0000e20008000100 */
[----:B------:R-:W-:Y:S01]  /*0580*/  NOP ;  /* 0x0000000000007918 */ /* 0x000fe20000000000 */
[----:B---34-:R-:W-:Y:S06]  /*0590*/  BAR.SYNC.DEFER_BLOCKING 0x0 ;  /* 0x0000000000007b1d */ /* 0x018fec0000010000 */
[----:B------:R-:W-:Y:S05]  /*05a0*/  @!P2 BRA `(.L_x_3) ;  /* 0x00000040001ca947 */ /* 0x000fea0003800000 */
[----:B------:R-:W-:-:S13]  /*05b0*/  ISETP.GT.U32.AND P0, PT, R8, 0x1, PT ;  /* 0x000000010800780c */ /* 0x000fda0003f04070 */
[----:B0-----:R-:W-:Y:S05]  /*05c0*/  @P0 EXIT ;  /* 0x000000000000094d */ /* 0x001fea0003800000 */
[----:B------:R-:W-:Y:S01]  /*05d0*/  ULDC.64 UR4, c[0x0][0x650] ;  /* 0x0001940000047ab9 */ /* 0x000fe20000000a00 */
[----:B------:R-:W-:Y:S01]  /*05e0*/  PRMT R0, RZ, 0x7610, R0 ;  /* 0x00007610ff007816 */ /* 0x000fe20000000000 */
[----:B------:R-:W-:Y:S01]  /*05f0*/  IMAD.MOV.U32 R58, RZ, RZ, -0x1 ;  /* 0xffffffffff3a7424 */ /* 0x000fe200078e00ff */
[----:B------:R-:W-:Y:S01]  /*0600*/  ISETP.GE.U32.AND P0, PT, R16, UR4, PT ;  /* 0x0000000410007c0c */ /* 0x000fe2000bf06070 */
[----:B------:R-:W-:Y:S02]  /*0610*/  IMAD.MOV.U32 R59, RZ, RZ, -0x1 ;  /* 0xffffffffff3b7424 */ /* 0x000fe400078e00ff */
[----:B------:R-:W-:Y:S01]  /*0620*/  IMAD.MOV.U32 R57, RZ, RZ, -0x1 ;  /* 0xffffffffff397424 */ /* 0x000fe200078e00ff */
[----:B------:R-:W-:-:S13]  /*0630*/  ISETP.GE.U32.AND.EX P0, PT, R17, UR5, PT, P0 ;  /* 0x0000000511007c0c */ /* 0x000fda000bf06100 */
[----:B------:R-:W-:Y:S05]  /*0640*/  @P0 BRA `(.L_x_4) ;  /* 0x0000000400540947 */ /* 0x000fea0003800000 */
[----:B------:R-:W0:Y:S01]  /*0650*/  LDC.64 R14, c[0x0][0x628] ;  /* 0x00018a00ff0e7b82 */ /* 0x000e220000000a00 */
[----:B------:R-:W-:Y:S02]  /*0660*/  IMAD.MOV.U32 R6, RZ, RZ, R16 ;  /* 0x000000ffff067224 */ /* 0x000fe400078e0010 */
[----:B------:R-:W-:-:S05]  /*0670*/  IMAD.MOV.U32 R7, RZ, RZ, R17 ;  /* 0x000000ffff077224 */ /* 0x000fca00078e0011 */
[----:B------:R-:W1:Y:S08]  /*0680*/  LDC R0, c[0x0][0x630] ;  /* 0x00018c00ff007b82 */ /* 0x000e700000000800 */
[----:B------:R-:W2:Y:S01]  /*0690*/  LDC.64 R20, c[0x0][0x620] ;  /* 0x00018800ff147b82 */ /* 0x000ea20000000a00 */
[----:B0-----:R-:W-:-:S04]  /*06a0*/  ISETP.NE.U32.AND P0, PT, R14, RZ, PT ;  /* 0x000000ff0e00720c */ /* 0x001fc80003f05070 */
[----:B------:R-:W-:-:S13]  /*06b0*/  ISETP.NE.AND.EX P0, PT, R15, RZ, PT, P0 ;  /* 0x000000ff0f00720c */ /* 0x000fda0003f05300 */
[----:B-12---:R-:W-:Y:S05]  /*06c0*/  @!P0 BRA `(.L_x_5) ;  /* 0x0000000000288947 */ /* 0x006fea0003800000 */
[----:B------:R-:W0:Y:S02]  /*06d0*/  LDC R11, c[0x0][0x634] ;  /* 0x00018d00ff0b7b82 */ /* 0x000e240000000800 */
[----:B0-----:R-:W-:-:S05]  /*06e0*/  IADD3 R11, P0, R16, R11, RZ ;  /* 0x0000000b100b7210 */ /* 0x001fca0007f1e0ff */
[----:B------:R-:W-:-:S04]  /*06f0*/  IMAD.X R13, RZ, RZ, R17, P0 ;  /* 0x000000ffff0d7224 */ /* 0x000fc800000e0611 */
[----:B------:R-:W-:-:S04]  /*0700*/  IMAD.WIDE.U32 R6, R13, R14, RZ ;  /* 0x0000000e0d067225 */ /* 0x000fc800078e00ff */
[----:B------:R-:W-:-:S04]  /*0710*/  IMAD.WIDE.U32 R8, P0, R11, R15, R6 ;  /* 0x0000000f0b087225 */ /* 0x000fc80007800006 */
[----:B------:R-:W-:-:S04]  /*0720*/  IMAD.WIDE.U32 R6, R11, R14, RZ ;  /* 0x0000000e0b067225 */ /* 0x000fc800078e00ff */
[----:B------:R-:W-:Y:S01]  /*0730*/  IMAD.X R11, RZ, RZ, RZ, P0 ;  /* 0x000000ffff0b7224 */ /* 0x000fe200000e06ff */
[----:B------:R-:W-:Y:S01]  /*0740*/  IADD3 RZ, P0, R7, R8, RZ ;  /* 0x0000000807ff7210 */ /* 0x000fe20007f1e0ff */
[----:B------:R-:W-:-:S04]  /*0750*/  IMAD.MOV.U32 R10, RZ, RZ, R9 ;  /* 0x000000ffff0a7224 */ /* 0x000fc800078e0009 */
[----:B------:R-:W-:-:S08]  /*0760*/  IMAD.WIDE.U32.X R6, R13, R15, R10, P0 ;  /* 0x0000000f0d067225 */ /* 0x000fd000000e040a */
.L_x_5:
[-CC-:B------:R-:W-:Y:S01]  /*0770*/  SHF.R.U64 R57, R6, R0.reuse, R7.reuse ;  /* 0x0000000006397219 */ /* 0x180fe20000001207 */
[----:B------:R-:W0:Y:S01]  /*0780*/  LDC R10, c[0x0][0x618] ;  /* 0x00018600ff0a7b82 */ /* 0x000e220000000800 */
[----:B------:R-:W-:Y:S01]  /*0790*/  SHF.R.U32.HI R5, RZ, R0, R7 ;  /* 0x00000000ff057219 */ /* 0x000fe20000011607 */
[----:B------:R-:W-:Y:S01]  /*07a0*/  ULDC UR4, c[0x0][0x150] ;  /* 0x0000540000047ab9 */ /* 0x000fe20000000800 */
[----:B------:R-:W-:Y:S02]  /*07b0*/  IADD3 R9, P0, RZ, -R57, RZ ;  /* 0x80000039ff097210 */ /* 0x000fe40007f1e0ff */
[----:B------:R-:W-:-:S03]  /*07c0*/  I2FP.F32.U32 R0, R4 ;  /* 0x0000000400007245 */ /* 0x000fc60000201000 */
[----:B------:R-:W1:Y:S01]  /*07d0*/  LDC.64 R28, c[0x0][0x640] ;  /* 0x00019000ff1c7b82 */ /* 0x000e620000000a00 */
[----:B------:R-:W-:Y:S02]  /*07e0*/  IMAD.X R11, RZ, RZ, ~R5, P0 ;  /* 0x000000ffff0b7224 */ /* 0x000fe400000e0e05 */
[----:B------:R-:W-:Y:S01]  /*07f0*/  FMUL R0, R0, UR4 ;  /* 0x0000000400007c20 */ /* 0x000fe20008400000 */
[----:B------:R-:W-:Y:S01]  /*0800*/  IMAD.WIDE.U32 R6, R9, R20, R16 ;  /* 0x0000001409067225 */ /* 0x000fe200078e0010 */
[----:B------:R-:W-:-:S03]  /*0810*/  ULDC UR4, c[0x0][0x154] ;  /* 0x0000550000047ab9 */ /* 0x000fc60000000800 */
[----:B------:R-:W-:Y:S01]  /*0820*/  IMAD R8, R11, R20, RZ ;  /* 0x000000140b087224 */ /* 0x000fe200078e02ff */
[----:B------:R-:W2:Y:S01]  /*0830*/  LDC R5, c[0x0][0x144] ;  /* 0x00005100ff057b82 */ /* 0x000ea20000000800 */
[----:B------:R-:W3:Y:S02]  /*0840*/  F2I.U32.TRUNC.NTZ R0, R0 ;  /* 0x0000000000007305 */ /* 0x000ee4000020f000 */
[----:B------:R-:W-:-:S04]  /*0850*/  IMAD R9, R9, R21, R8 ;  /* 0x0000001509097224 */ /* 0x000fc800078e0208 */
[----:B------:R-:W-:Y:S01]  /*0860*/  IMAD.IADD R7, R7, 0x1, R9 ;  /* 0x0000000107077824 */ /* 0x000fe200078e0209 */
[----:B------:R-:W4:Y:S01]  /*0870*/  LDC R12, c[0x0][0x608] ;  /* 0x00018200ff0c7b82 */ /* 0x000f220000000800 */
[----:B------:R-:W-:-:S03]  /*0880*/  IMAD.MOV.U32 R9, RZ, RZ, -0x1 ;  /* 0xffffffffff097424 */ /* 0x000fc600078e00ff */
[-CC-:B0-----:R-:W-:Y:S02]  /*0890*/  SHF.R.U64 R20, R6, R10.reuse, R7.reuse ;  /* 0x0000000a06147219 */ /* 0x181fe40000001207 */
[----:B------:R-:W-:Y:S02]  /*08a0*/  I2FP.F32.U32 R6, R3 ;  /* 0x0000000300067245 */ /* 0x000fe40000201000 */
[----:B------:R-:W0:Y:S01]  /*08b0*/  LDC R26, c[0x0][0x658] ;  /* 0x00019600ff1a7b82 */ /* 0x000e220000000800 */
[----:B-1----:R-:W-:Y:S01]  /*08c0*/  ISETP.NE.U32.AND P0, PT, R28, RZ, PT ;  /* 0x000000ff1c00720c */ /* 0x002fe20003f05070 */
[----:B---3--:R-:W-:Y:S01]  /*08d0*/  IMAD.MOV R8, RZ, RZ, -R0 ;  /* 0x000000ffff087224 */ /* 0x008fe200078e0a00 */
[----:B------:R-:W-:Y:S01]  /*08e0*/  SHF.R.U32.HI R7, RZ, R10, R7 ;  /* 0x0000000aff077219 */ /* 0x000fe20000011607 */
[----:B------:R-:W-:Y:S01]  /*08f0*/  FMUL R6, R6, UR4 ;  /* 0x0000000406067c20 */ /* 0x000fe20008400000 */
[----:B------:R-:W-:-:S03]  /*0900*/  ISETP.NE.AND.EX P0, PT, R29, RZ, PT, P0 ;  /* 0x000000ff1d00720c */ /* 0x000fc60003f05300 */
[----:B------:R-:W1:Y:S01]  /*0910*/  LDC R14, c[0x0][0x148] ;  /* 0x00005200ff0e7b82 */ /* 0x000e620000000800 */
[----:B--2---:R-:W-:-:S07]  /*0920*/  IMAD R0, R5, R8, R4 ;  /* 0x0000000805007224 */ /* 0x004fce00078e0204 */
[----:B------:R-:W2:Y:S01]  /*0930*/  LDC R24, c[0x0][0x600] ;  /* 0x00018000ff187b82 */ /* 0x000ea20000000800 */
[-CC-:B----4-:R-:W-:Y:S02]  /*0940*/  SHF.R.U64 R30, R20, R12.reuse, R7.reuse ;  /* 0x0000000c141e7219 */ /* 0x190fe40000001207 */
[----:B------:R-:W-:Y:S01]  /*0950*/  SHF.R.U32.HI R5, RZ, R12, R7 ;  /* 0x0000000cff057219 */ /* 0x000fe20000011607 */
[----:B------:R-:W-:Y:S01]  /*0960*/  IMAD.MOV.U32 R7, RZ, RZ, 0x1 ;  /* 0x00000001ff077424 */ /* 0x000fe200078e00ff */
[----:B------:R3:W4:Y:S03]  /*0970*/  F2I.U32.TRUNC.NTZ R12, R6 ;  /* 0x00000006000c7305 */ /* 0x000726000020f000 */
[----:B------:R-:W1:Y:S01]  /*0980*/  LDC R15, c[0x0][0x648] ;  /* 0x00019200ff0f7b82 */ /* 0x000e620000000800 */
[-C--:B0-----:R-:W-:Y:S02]  /*0990*/  SHF.L.U32 R4, R9, R26.reuse, RZ ;  /* 0x0000001a09047219 */ /* 0x081fe400000006ff */
[----:B------:R-:W-:-:S02]  /*09a0*/  SHF.R.U64 R32, R30, R26, R5 ;  /* 0x0000001a1e207219 */ /* 0x000fc40000001205 */
[----:B------:R-:W-:Y:S02]  /*09b0*/  LOP3.LUT R11, RZ, R4, RZ, 0x33, !PT ;  /* 0x00000004ff0b7212 */ /* 0x000fe400078e33ff */
[-C--:B------:R-:W-:Y:S01]  /*09c0*/  SHF.R.U32.HI R5, RZ, R26.reuse, R5 ;  /* 0x0000001aff057219 */ /* 0x080fe20000011605 */
[----:B------:R-:W0:Y:S01]  /*09d0*/  LDC R21, c[0x0][0x638] ;  /* 0x00018e00ff157b82 */ /* 0x000e220000000800 */
[----:B------:R-:W-:Y:S01]  /*09e0*/  SHF.L.U32 R10, R7, R26, RZ ;  /* 0x0000001a070a7219 */ /* 0x000fe200000006ff */
[----:B------:R-:W-:-:S06]  /*09f0*/  IMAD.MOV.U32 R4, RZ, RZ, R32 ;  /* 0x000000ffff047224 */ /* 0x000fcc00078e0020 */
[----:B------:R-:W0:Y:S01]  /*0a00*/  LDC R58, c[0x0][0x610] ;  /* 0x00018400ff3a7b82 */ /* 0x000e220000000800 */
[----:B---34-:R-:W-:Y:S05]  /*0a10*/  @!P0 BRA `(.L_x_6) ;  /* 0x0000000000288947 */ /* 0x018fea0003800000 */
[----:B------:R-:W3:Y:S02]  /*0a20*/  LDC R9, c[0x0][0x64c] ;  /* 0x00019300ff097b82 */ /* 0x000ee40000000800 */
[----:B---3--:R-:W-:-:S05]  /*0a30*/  IADD3 R9, P0, R32, R9, RZ ;  /* 0x0000000920097210 */ /* 0x008fca0007f1e0ff */
        /* <DEDUP_REMOVED lines=8> */
.L_x_6:
[----:B-1----:R-:W-:Y:S01]  /*0ac0*/  SHF.R.U64 R4, R4, R15, R5 ;  /* 0x0000000f04047219 */ /* 0x002fe20000001205 */
[----:B--2---:R-:W-:Y:S01]  /*0ad0*/  VIADD R5, R24, 0xffffffff ;  /* 0xffffffff18057836 */ /* 0x004fe20000000000 */
[----:B------:R-:W-:Y:S01]  /*0ae0*/  LOP3.LUT R11, R30, R11, RZ, 0xc0, !PT ;  /* 0x0000000b1e0b7212 */ /* 0x000fe200078ec0ff */
[----:B------:R-:W-:Y:S02]  /*0af0*/  IMAD.MOV R12, RZ, RZ, -R12 ;  /* 0x000000ffff0c7224 */ /* 0x000fe400078e0a0c */
[----:B------:R-:W-:Y:S01]  /*0b00*/  IMAD.MOV R6, RZ, RZ, -R4 ;  /* 0x000000ffff067224 */ /* 0x000fe200078e0a04 */
[----:B------:R-:W-:Y:S01]  /*0b10*/  LOP3.LUT R5, R20, R5, RZ, 0xc0, !PT ;  /* 0x0000000514057212 */ /* 0x000fe200078ec0ff */
[----:B------:R-:W-:Y:S02]  /*0b20*/  @P3 IMAD R0, R14, R12, R3 ;  /* 0x0000000c0e003224 */ /* 0x000fe400078e0203 */
[----:B------:R-:W-:Y:S02]  /*0b30*/  IMAD R11, R10, R4, R11 ;  /* 0x000000040a0b7224 */ /* 0x000fe400078e020b */
[----:B0-----:R-:W-:-:S02]  /*0b40*/  IMAD R3, R6, R21, R32 ;  /* 0x0000001506037224 */ /* 0x001fc400078e0220 */
[----:B------:R-:W-:Y:S02]  /*0b50*/  IMAD R58, R11, R58, R0 ;  /* 0x0000003a0b3a7224 */ /* 0x000fe400078e0200 */
[----:B------:R-:W-:Y:S02]  /*0b60*/  IMAD R3, R3, R24, R5 ;  /* 0x0000001803037224 */ /* 0x000fe400078e0205 */
[----:B------:R-:W-:-:S03]  /*0b70*/  IMAD.MOV.U32 R0, RZ, RZ, 0x1 ;  /* 0x00000001ff007424 */ /* 0x000fc600078e00ff */
[----:B------:R-:W-:Y:S02]  /*0b80*/  SEL R59, R3, R58, !P3 ;  /* 0x0000003a033b7207 */ /* 0x000fe40005800000 */
[----:B------:R-:W-:-:S07]  /*0b90*/  SEL R58, R58, R3, !P3 ;  /* 0x000000033a3a7207 */ /* 0x000fce0005800000 */
.L_x_4:
[----:B------:R-:W-:-:S08]  /*0ba0*/  NOP ;  /* 0x0000000000007918 */ /* 0x000fd00000000000 */
[----:B------:R-:W0:Y:S02]  /*0bb0*/  USETMAXREG.TRY_ALLOC.CTAPOOL UP0, 0xe8 ;  /* 0x000000e8000079c8 */ /* 0x000e240008000600 */
[----:B0-----:R-:W-:-:S13]  /*0bc0*/  PLOP3.LUT P0, PT, PT, PT, UP0, 0x80, 0x0 ;  /* 0x000000000000781c */ /* 0x001fda0003f0f008 */
[----:B------:R-:W-:Y:S05]  /*0bd0*/  @!P0 BRA `(.L_x_4) ;  /* 0xfffffffc00f08947 */ /* 0x000fea000383ffff */
[----:B------:R-:W-:Y:S01]  /*0be0*/  ULDC.64 UR4, c[0x0][0x598] ;  /* 0x0001660000047ab9 */ /* 0x000fe20000000a00 */
[----:B------:R-:W-:Y:S01]  /*0bf0*/  ULDC.64 UR36, c[0x0][0x208] ;  /* 0x0000820000247ab9 */ /* 0x000fe20000000a00 */
[----:B------:R-:W-:-:S04]  /*0c00*/  ISETP.NE.U32.AND P0, PT, RZ, UR4, PT ;  /* 0x00000004ff007c0c */ /* 0x000fc8000bf05070 */
[----:B------:R-:W-:-:S13]  /*0c10*/  ISETP.NE.AND.EX P0, PT, RZ, UR5, PT, P0 ;  /* 0x00000005ff007c0c */ /* 0x000fda000bf05300 */
[----:B------:R-:W-:Y:S05]  /*0c20*/  @!P0 BRA `(.L_x_7) ;  /* 0x00000000001c8947 */ /* 0x000fea0003800000 */
[----:B------:R-:W0:Y:S02]  /*0c30*/  LDC.64 R4, c[0x0][0x598] ;  /* 0x00016600ff047b82 */ /* 0x000e240000000a00 */
[----:B0-----:R-:W2:Y:S02]  /*0c40*/  LDG.E.64 R4, desc[UR36][R4.64] ;  /* 0x0000002404047981 */ /* 0x001ea4000c1e1b00 */
[----:B--2---:R-:W-:-:S04]  /*0c50*/  ISETP.NE.U32.AND P0, PT, R4, RZ, PT ;  /* 0x000000ff0400720c */ /* 0x004fc80003f05070 */
[----:B------:R-:W-:-:S13]  /*0c60*/  ISETP.NE.AND.EX P0, PT, R5, RZ, PT, P0 ;  /* 0x000000ff0500720c */ /* 0x000fda0003f05300 */
[----:B------:R-:W-:Y:S05]  /*0c70*/  @!P0 BRA `(.L_x_7) ;  /* 0x0000000000088947 */ /* 0x000fea0003800000 */
[----:B------:R0:W5:Y:S01]  /*0c80*/  LD.E R23, desc[UR36][R4.64] ;  /* 0x0000002404177980 */ /* 0x000162000c101900 */
[----:B------:R-:W-:Y:S05]  /*0c90*/  BRA `(.L_x_8) ;  /* 0x0000000000247947 */ /* 0x000fea0003800000 */
.L_x_7:
[----:B------:R-:W-:Y:S02]  /*0ca0*/  ULDC.64 UR4, c[0x0][0x588] ;  /* 0x0001620000047ab9 */ /* 0x000fe40000000a00 */
[----:B------:R-:W-:-:S04]  /*0cb0*/  ISETP.NE.U32.AND P0, PT, RZ, UR4, PT ;  /* 0x00000004ff007c0c */ /* 0x000fc8000bf05070 */
[----:B------:R-:W-:-:S13]  /*0cc0*/  ISETP.NE.AND.EX P0, PT, RZ, UR5, PT, P0 ;  /* 0x00000005ff007c0c */ /* 0x000fda000bf05300 */
[----:B------:R-:W-:Y:S05]  /*0cd0*/  @!P0 BRA `(.L_x_9) ;  /* 0x00000000000c8947 */ /* 0x000fea0003800000 */
[----:B------:R-:W0:Y:S02]  /*0ce0*/  LDC.64 R4, c[0x0][0x588] ;  /* 0x00016200ff047b82 */ /* 0x000e240000000a00 */
[----:B0-----:R1:W5:Y:S01]  /*0cf0*/  LDG.E R23, desc[UR36][R4.64] ;  /* 0x0000002404177981 */ /* 0x001362000c1e1900 */
[----:B------:R-:W-:Y:S05]  /*0d00*/  BRA `(.L_x_8) ;  /* 0x0000000000087947 */ /* 0x000fea0003800000 */
.L_x_9:
[----:B------:R-:W-:Y:S02]  /*0d10*/  ULDC UR4, c[0x0][0x580] ;  /* 0x0001600000047ab9 */ /* 0x000fe40000000800 */
[----:B------:R-:W-:-:S07]  /*0d20*/  IMAD.U32 R23, RZ, RZ, UR4 ;  /* 0x00000004ff177e24 */ /* 0x000fce000f8e00ff */
.L_x_8:
[----:B------:R-:W-:Y:S02]  /*0d30*/  ULDC.64 UR4, c[0x0][0x5a0] ;  /* 0x0001680000047ab9 */ /* 0x000fe40000000a00 */
[----:B------:R-:W-:-:S04]  /*0d40*/  ISETP.NE.U32.AND P0, PT, RZ, UR4, PT ;  /* 0x00000004ff007c0c */ /* 0x000fc8000bf05070 */
[----:B------:R-:W-:-:S13]  /*0d50*/  ISETP.NE.AND.EX P0, PT, RZ, UR5, PT, P0 ;  /* 0x00000005ff007c0c */ /* 0x000fda000bf05300 */
[----:B------:R-:W-:Y:S05]  /*0d60*/  @!P0 BRA `(.L_x_10) ;  /* 0x00000000001c8947 */ /* 0x000fea0003800000 */
[----:B01----:R-:W0:Y:S02]  /*0d70*/  LDC.64 R4, c[0x0][0x5a0] ;  /* 0x00016800ff047b82 */ /* 0x003e240000000a00 */
[----:B0-----:R-:W2:Y:S02]  /*0d80*/  LDG.E.64 R4, desc[UR36][R4.64] ;  /* 0x0000002404047981 */ /* 0x001ea4000c1e1b00 */
[----:B--2---:R-:W-:-:S04]  /*0d90*/  ISETP.NE.U32.AND P0, PT, R4, RZ, PT ;  /* 0x000000ff0400720c */ /* 0x004fc80003f05070 */
[----:B------:R-:W-:-:S13]  /*0da0*/  ISETP.NE.AND.EX P0, PT, R5, RZ, PT, P0 ;  /* 0x000000ff0500720c */ /* 0x000fda0003f05300 */
[----:B------:R-:W-:Y:S05]  /*0db0*/  @!P0 BRA `(.L_x_10) ;  /* 0x0000000000088947 */ /* 0x000fea0003800000 */
[----:B------:R0:W5:Y:S01]  /*0dc0*/  LD.E R56, desc[UR36][R4.64] ;  /* 0x0000002404387980 */ /* 0x000162000c101900 */
[----:B------:R-:W-:Y:S05]  /*0dd0*/  BRA `(.L_x_11) ;  /* 0x0000000000247947 */ /* 0x000fea0003800000 */
.L_x_10:
[----:B------:R-:W-:Y:S02]  /*0de0*/  ULDC.64 UR4, c[0x0][0x590] ;  /* 0x0001640000047ab9 */ /* 0x000fe40000000a00 */
[----:B------:R-:W-:-:S04]  /*0df0*/  ISETP.NE.U32.AND P0, PT, RZ, UR4, PT ;  /* 0x00000004ff007c0c */ /* 0x000fc8000bf05070 */
[----:B------:R-:W-:-:S13]  /*0e00*/  ISETP.NE.AND.EX P0, PT, RZ, UR5, PT, P0 ;  /* 0x00000005ff007c0c */ /* 0x000fda000bf05300 */
[----:B------:R-:W-:Y:S05]  /*0e10*/  @!P0 BRA `(.L_x_12) ;  /* 0x00000000000c8947 */ /* 0x000fea0003800000 */
[----:B01----:R-:W0:Y:S02]  /*0e20*/  LDC.64 R4, c[0x0][0x590] ;  /* 0x00016400ff047b82 */ /* 0x003e240000000a00 */
[----:B0-----:R1:W5:Y:S01]  /*0e30*/  LDG.E R56, desc[UR36][R4.64] ;  /* 0x0000002404387981 */ /* 0x001362000c1e1900 */
[----:B------:R-:W-:Y:S05]  /*0e40*/  BRA `(.L_x_11) ;  /* 0x0000000000087947 */ /* 0x000fea0003800000 */
.L_x_12:
[----:B------:R-:W-:Y:S02]  /*0e50*/  ULDC UR4, c[0x0][0x584] ;  /* 0x0001610000047ab9 */ /* 0x000fe40000000800 */
[----:B------:R-:W-:-:S07]  /*0e60*/  IMAD.U32 R56, RZ, RZ, UR4 ;  /* 0x00000004ff387e24 */ /* 0x000fce000f8e00ff */
.L_x_11:
[----:B------:R-:W-:-:S13]  /*0e70*/  LOP3.LUT P0, RZ, R0, 0xff, RZ, 0xc0, !PT ;  /* 0x000000ff00ff7812 */ /* 0x000fda000780c0ff */
[----:B------:R-:W-:Y:S05]  /*0e80*/  @!P0 EXIT ;  /* 0x000000000000894d */ /* 0x000fea0003800000 */
[----:B------:R-:W-:Y:S01]  /*0e90*/  ULDC UR4, c[0x0][0x28c] ;  /* 0x0000a30000047ab9 */ /* 0x000fe20000000800 */
[----:B------:R-:W-:Y:S01]  /*0ea0*/  LOP3.LUT R62, R19, 0x1, RZ, 0xfc, !PT ;  /* 0x00000001133e7812 */ /* 0x000fe200078efcff */
[----:B------:R-:W-:Y:S01]  /*0eb0*/  UIADD3 UR4, UR4, 0x3f, URZ ;  /* 0x0000003f04047890 */ /* 0x000fe2000fffe03f */
[----:B------:R-:W-:Y:S01]  /*0ec0*/  UMOV UR38, URZ ;  /* 0x0000003f00267c82 */ /* 0x000fe20008000000 */
[----:B------:R-:W-:Y:S02]  /*0ed0*/  UMOV UR39, URZ ;  /* 0x0000003f00277c82 */ /* 0x000fe40008000000 */
[----:B------:R-:W-:-:S04]  /*0ee0*/  USHF.R.S32.HI UR5, URZ, 0x1f, UR4 ;  /* 0x0000001f3f057899 */ /* 0x000fc80008011404 */
[----:B------:R-:W-:-:S04]  /*0ef0*/  ULEA.HI UR5, UR5, UR4, URZ, 0x6 ;  /* 0x0000000405057291 */ /* 0x000fc8000f8f303f */
[----:B------:R-:W-:-:S12]  /*0f00*/  USHF.R.S32.HI UR40, URZ, 0x6, UR5 ;  /* 0x000000063f287899 */ /* 0x000fd80008011405 */
.L_x_94:
[----:B------:R-:W-:Y:S01]  /*0f10*/  LOP3.LUT R0, R18, 0x80, RZ, 0xc0, !PT ;  /* 0x0000008012007812 */ /* 0x000fe200078ec0ff */
[----:B--2---:R-:W2:Y:S01]  /*0f20*/  S2UR UR7, SR_CgaCtaId ;  /* 0x00000000000779c3 */ /* 0x004ea20000008800 */
[----:B------:R-:W-:Y:S02]  /*0f30*/  UMOV UR6, 0x400 ;  /* 0x0000040000067882 */ /* 0x000fe40000000000 */
[----:B------:R-:W-:-:S06]  /*0f40*/  SHF.R.U32.HI R0, RZ, 0x7, R0 ;  /* 0x00000007ff007819 */ /* 0x000fcc0000011600 */
[----:B---3--:R-:W3:Y:S01]  /*0f50*/  SHFL.IDX PT, R0, R0, RZ, 0x1f ;  /* 0x00001fff00007589 */ /* 0x008ee200000e0000 */
[----:B--2---:R-:W-:Y:S01]  /*0f60*/  ULEA UR42, UR7, UR6, 0x18 ;  /* 0x00000006072a7291 */ /* 0x004fe2000f8ec03f */
[----:B---3--:R-:W-:-:S13]  /*0f70*/  R2UR UR4, R0 ;  /* 0x00000000000472ca */ /* 0x008fda00000e0000 */
[----:B------:R-:W-:-:S04]  /*0f80*/  ULEA.HI UR5, UR4, UR4, URZ, 0x1 ;  /* 0x0000000404057291 */ /* 0x000fc8000f8f083f */
[----:B------:R-:W-:-:S04]  /*0f90*/  ULOP3.LUT UR5, UR5, 0x7fffe, URZ, 0xc0, !UPT ;  /* 0x0007fffe05057892 */ /* 0x000fc8000f8ec03f */
[----:B------:R-:W-:-:S03]  /*0fa0*/  UIADD3 UR5, UR4, -UR5, URZ ;  /* 0x8000000504057290 */ /* 0x000fc6000fffe03f */
[----:B------:R-:W-:Y:S01]  /*0fb0*/  ULDC UR4, c[0x0][0x28c] ;  /* 0x0000a30000047ab9 */ /* 0x000fe20000000800 */
[----:B------:R-:W-:Y:S01]  /*0fc0*/  ULEA UR5, UR5, UR42, 0xd ;  /* 0x0000002a05057291 */ /* 0x000fe2000f8e683f */
[----:B------:R-:W-:-:S03]  /*0fd0*/  ISETP.LT.AND P0, PT, RZ, UR4, PT ;  /* 0x00000004ff007c0c */ /* 0x000fc6000bf01270 */
[----:B------:R-:W-:-:S04]  /*0fe0*/  UIADD3 UR5, UR5, 0x100, URZ ;  /* 0x0000010005057890 */ /* 0x000fc8000fffe03f */
[----:B------:R-:W-:-:S04]  /*0ff0*/  USHF.R.U32.HI UR5, URZ, 0x4, UR5 ;  /* 0x000000043f057899 */ /* 0x000fc80008011605 */
[----:B------:R-:W-:Y:S02]  /*1000*/  ULOP3.LUT UR41, UR5, 0x3fff, URZ, 0xc0, !UPT ;  /* 0x00003fff05297892 */ /* 0x000fe4000f8ec03f */
[----:B-1--45:R-:W-:Y:S10]  /*1010*/  @P0 BRA `(.L_x_13) ;  /* 0x0000000000400947 */ /* 0x032ff40003800000 */
[----:B------:R-:W-:Y:S01]  /*1020*/  MOV R0, 0x0 ;  /* 0x0000000000007802 */ /* 0x000fe20000000f00 */
[----:B------:R-:W-:Y:S01]  /*1030*/  ULDC.64 UR4, c[0x4][0x68] ;  /* 0x01001a0000047ab9 */ /* 0x000fe20000000a00 */
[----:B------:R-:W-:Y:S01]  /*1040*/  ULDC.64 UR6, c[0x4][0x8] ;  /* 0x0100020000067ab9 */ /* 0x000fe20000000a00 */
[----:B01----:R-:W-:Y:S01]  /*1050*/  IMAD.U32 R4, RZ, RZ, UR4 ;  /* 0x00000004ff047e24 */ /* 0x003fe2000f8e00ff */
[----:B------:R0:W1:Y:S01]  /*1060*/  LDC.64 R14, c[0x4][R0] ;  /* 0x01000000000e7b82 */ /* 0x0000620000000a00 */
[----:B------:R-:W-:Y:S01]  /*1070*/  IMAD.U32 R5, RZ, RZ, UR5 ;  /* 0x00000005ff057e24 */ /* 0x000fe2000f8e00ff */
[----:B------:R-:W-:Y:S01]  /*1080*/  ULDC.64 UR4, c[0x4][0x70] ;  /* 0x01001c0000047ab9 */ /* 0x000fe20000000a00 */
[----:B------:R-:W-:Y:S02]  /*1090*/  IMAD.U32 R10, RZ, RZ, UR6 ;  /* 0x00000006ff0a7e24 */ /* 0x000fe4000f8e00ff */
[----:B------:R-:W-:Y:S02]  /*10a0*/  IMAD.U32 R6, RZ, RZ, UR4 ;  /* 0x00000004ff067e24 */ /* 0x000fe4000f8e00ff */
[----:B------:R-:W-:-:S02]  /*10b0*/  IMAD.U32 R7, RZ, RZ, UR5 ;  /* 0x00000005ff077e24 */ /* 0x000fc4000f8e00ff */
[----:B------:R-:W-:Y:S02]  /*10c0*/  IMAD.U32 R11, RZ, RZ, UR7 ;  /* 0x00000007ff0b7e24 */ /* 0x000fe4000f8e00ff */
[----:B------:R-:W-:Y:S02]  /*10d0*/  IMAD.MOV.U32 R8, RZ, RZ, 0x1e1 ;  /* 0x000001e1ff087424 */ /* 0x000fe400078e00ff */
[----:B------:R-:W-:Y:S02]  /*10e0*/  IMAD.MOV.U32 R12, RZ, RZ, 0x1 ;  /* 0x00000001ff0c7424 */ /* 0x000fe400078e00ff */
[----:B0-----:R-:W-:-:S07]  /*10f0*/  IMAD.MOV.U32 R13, RZ, RZ, RZ ;  /* 0x000000ffff0d7224 */ /* 0x001fce00078e00ff */
[----:B------:R-:W-:-:S07]  /*1100*/  LEPC R20, `(.L_x_13) ;  /* 0x000000001014794e */ /* 0x000fce0000000000 */
[----:B-1---5:R-:W-:Y:S05]  /*1110*/  CALL.ABS.NOINC R14 ;  /* 0x000000000e007343 */ /* 0x022fea0003c00000 */
.L_x_13:
[----:B------:R-:W-:-:S13]  /*1120*/  ISETP.NE.AND P0, PT, R62, 0x3, PT ;  /* 0x000000033e00780c */ /* 0x000fda0003f05270 */
[----:B------:R-:W-:Y:S05]  /*1130*/  @!P0 BRA `(.L_x_14) ;  /* 0x0000000000048947 */ /* 0x000fea0003800000 */
[----:B------:R-:W-:Y:S01]  /*1140*/  BPT.TRAP 0x1 ;  /* 0x000000040000795c */ /* 0x000fe20000300000 */
.L_x_14:
[----:B------:R-:W-:Y:S02]  /*1150*/  IMAD.U32 R3, RZ, RZ, UR39 ;  /* 0x00000027ff037e24 */ /* 0x000fe4000f8e00ff */
[----:B------:R-:W-:-:S03]  /*1160*/  IMAD.U32 R0, RZ, RZ, UR38 ;  /* 0x00000026ff007e24 */ /* 0x000fc6000f8e00ff */
[----:B------:R-:W-:Y:S02]  /*1170*/  LEA R3, R3, UR42, 0x3 ;  /* 0x0000002a03037c11 */ /* 0x000fe4000f8e18ff */
[----:B------:R-:W-:-:S04]  /*1180*/  SHF.L.U32 R0, R0, 0x1f, RZ ;  /* 0x0000001f00007819 */ /* 0x000fc800000006ff */
[----:B------:R2:W3:Y:S01]  /*1190*/  SYNCS.PHASECHK.TRANS64.TRYWAIT P1, [R3+URZ], R0 ;  /* 0x00000000030075a7 */ /* 0x0004e2000802017f */
[----:B------:R-:W-:Y:S05]  /*11a0*/  @!P0 BRA `(.L_x_15) ;  /* 0x0000000000048947 */ /* 0x000fea0003800000 */
[----:B------:R-:W-:Y:S01]  /*11b0*/  BPT.TRAP 0x1 ;  /* 0x000000040000795c */ /* 0x000fe20000300000 */
.L_x_15:
[----:B---3--:R-:W-:Y:S05]  /*11c0*/  @P1 BRA `(.L_x_16) ;  /* 0x0000000000081947 */ /* 0x008fea0003800000 */
[----:B------:R-:W3:Y:S02]  /*11d0*/  SYNCS.PHASECHK.TRANS64.TRYWAIT P1, [R3+URZ], R0 ;  /* 0x00000000030075a7 */ /* 0x000ee4000802017f */
[----:B---3--:R-:W-:Y:S05]  /*11e0*/  @!P1 BRA `(.L_x_17) ;  /* 0x0000004800749947 */ /* 0x008fea0003800000 */
.L_x_16:
[----:B------:R-:W-:-:S04]  /*11f0*/  UISETP.LT.AND UP0, UPT, UR40, 0x1, UPT ;  /* 0x000000012800788c */ /* 0x000fc8000bf01270 */
[----:B------:R-:W-:-:S04]  /*1200*/  USEL UR4, UR40, 0x1, UP0 ;  /* 0x0000000128047887 */ /* 0x000fc80008000000 */
[----:B------:R-:W-:-:S06]  /*1210*/  UIADD3 UR4, UR40, -UR4, URZ ;  /* 0x8000000428047290 */ /* 0x000fcc000fffe03f */
[----:B--23--:R-:W-:Y:S01]  /*1220*/  IMAD.U32 R0, RZ, RZ, UR4 ;  /* 0x00000004ff007e24 */ /* 0x00cfe2000f8e00ff */
[----:B------:R-:W-:Y:S05]  /*1230*/  WARPSYNC.ALL ;  /* 0x0000000000007948 */ /* 0x000fea0003800000 */
[----:B------:R-:W-:Y:S01]  /*1240*/  ISETP.GE.AND P1, PT, R0, 0x1, PT ;  /* 0x000000010000780c */ /* 0x000fe20003f26270 */
[----:B------:R-:W-:Y:S01]  /*1250*/  UIADD3 UR4, UR42, 0xc100, URZ ;  /* 0x0000c1002a047890 */ /* 0x000fe2000fffe03f */
[----:B------:R-:W-:Y:S01]  /*1260*/  WARPGROUP.ARRIVE ;  /* 0x00000000000079c5 */ /* 0x000fe20000000000 */
[----:B------:R-:W-:Y:S01]  /*1270*/  UMOV UR9, 0x40000040 ;  /* 0x4000004000097882 */ /* 0x000fe20000000000 */
[----:B------:R-:W-:Y:S01]  /*1280*/  UMOV UR11, 0x40000040 ;  /* 0x40000040000b7882 */ /* 0x000fe20000000000 */
[----:B------:R-:W-:-:S04]  /*1290*/  USHF.R.U32.HI UR4, URZ, 0x4, UR4 ;  /* 0x000000043f047899 */ /* 0x000fc80008011604 */
[----:B------:R-:W-:Y:S02]  /*12a0*/  ULOP3.LUT UR5, UR4, 0x3fff, URZ, 0xc0, !UPT ;  /* 0x00003fff04057892 */ /* 0x000fe4000f8ec03f */
[----:B------:R-:W-:Y:S02]  /*12b0*/  ULOP3.LUT UR4, UR41, 0x10000, URZ, 0xfc, !UPT ;  /* 0x0001000029047892 */ /* 0x000fe4000f8efc3f */
[----:B------:R-:W-:Y:S02]  /*12c0*/  ULOP3.LUT UR5, UR5, 0x10000, URZ, 0xfc, !UPT ;  /* 0x0001000005057892 */ /* 0x000fe4000f8efc3f */
[----:B------:R-:W-:Y:S02]  /*12d0*/  ULEA UR6, UR39, UR4, 0xa ;  /* 0x0000000427067291 */ /* 0x000fe4000f8e503f */
[----:B------:R-:W-:-:S05]  /*12e0*/  ULEA UR7, UR39, UR5, 0x9 ;  /* 0x0000000527077291 */ /* 0x000fca000f8e483f */
[----:B------:R-:W-:Y:S02]  /*12f0*/  UMOV UR8, UR6 ;  /* 0x0000000600087c82 */ /* 0x000fe40008000000 */
[----:B------:R-:W-:Y:S02]  /*1300*/  UMOV UR10, UR7 ;  /* 0x00000007000a7c82 */ /* 0x000fe40008000000 */
[----:B------:R-:W-:Y:S01]  /*1310*/  HGMMA.64x64x16.F32 R24, gdesc[UR8], RZ, !UPT, gsb0 ;  /* 0x00e00000081879f0 */ /* 0x000fe2000c0008ff */
[----:B------:R-:W-:Y:S02]  /*1320*/  UIADD3 UR8, UR6, 0x2, URZ ;  /* 0x0000000206087890 */ /* 0x000fe4000fffe03f */
[----:B------:R-:W-:Y:S01]  /*1330*/  UIADD3 UR10, UR7, 0x2, URZ ;  /* 0x00000002070a7890 */ /* 0x000fe2000fffe03f */
[----:B------:R-:W-:Y:S01]  /*1340*/  UMOV UR9, 0x40000040 ;  /* 0x4000004000097882 */ /* 0x000fe20000000000 */
[----:B------:R-:W-:Y:S01]  /*1350*/  UMOV UR11, 0x40000040 ;  /* 0x40000040000b7882 */ /* 0x000fe20000000000 */
[----:B------:R-:W-:-:S02]  /*1360*/  WARPGROUP.DEPBAR.LE gsb0, 0x0 ;  /* 0x00008000000079c5 */ /* 0x000fc40000010000 */
[----:B------:R-:W-:-:S06]  /*1370*/  WARPGROUP.ARRIVE ;  /* 0x00000000000079c5 */ /* 0x000fcc0000000000 */
[----:B------:R-:W-:Y:S01]  /*1380*/  HGMMA.64x64x16.F32 R24, gdesc[UR8], R24, gsb0 ;  /* 0x00e00000081879f0 */ /* 0x000fe20008000818 */
[----:B------:R-:W-:Y:S02]  /*1390*/  UIADD3 UR8, UR6, 0x4, URZ ;  /* 0x0000000406087890 */ /* 0x000fe4000fffe03f */
[----:B------:R-:W-:Y:S01]  /*13a0*/  UIADD3 UR10, UR7, 0x4, URZ ;  /* 0x00000004070a7890 */ /* 0x000fe2000fffe03f */
[----:B------:R-:W-:Y:S01]  /*13b0*/  UMOV UR9, 0x40000040 ;  /* 0x4000004000097882 */ /* 0x000fe20000000000 */
[----:B------:R-:W-:Y:S01]  /*13c0*/  UMOV UR11, 0x40000040 ;  /* 0x40000040000b7882 */ /* 0x000fe20000000000 */
[----:B------:R-:W-:Y:S02]  /*13d0*/  WARPGROUP.DEPBAR.LE gsb0, 0x0 ;  /* 0x00008000000079c5 */ /* 0x000fe40000010000 */
        /* <DEDUP_REMOVED lines=8> */
[----:B------:R-:W-:Y:S03]  /*1460*/  HGMMA.64x64x16.F32 R24, gdesc[UR8], R24, gsb0 ;  /* 0x00e00000081879f0 */ /* 0x000fe60008000818 */
[----:B------:R-:W-:Y:S02]  /*1470*/  WARPGROUP.DEPBAR.LE gsb0, 0x0 ;  /* 0x00008000000079c5 */ /* 0x000fe40000010000 */
[----:B------:R-:W-:Y:S05]  /*1480*/  @!P1 BRA `(.L_x_18) ;  /* 0x0000000400189947 */ /* 0x000fea0003800000 */
[----:B------:R-:W-:-:S04]  /*1490*/  UIADD3 UR6, UR39, 0x1, URZ ;  /* 0x0000000127067890 */ /* 0x000fc8000fffe03f */
[----:B------:R-:W-:-:S04]  /*14a0*/  UISETP.NE.AND UP0, UPT, UR6, 0x3, UPT ;  /* 0x000000030600788c */ /* 0x000fc8000bf05270 */
[----:B------:R-:W-:Y:S02]  /*14b0*/  USEL UR7, URZ, 0x1, UP0 ;  /* 0x000000013f077887 */ /* 0x000fe40008000000 */
[----:B------:R-:W-:Y:S02]  /*14c0*/  USEL UR6, UR6, URZ, UP0 ;  /* 0x0000003f06067287 */ /* 0x000fe40008000000 */
[----:B------:R-:W-:-:S06]  /*14d0*/  ULOP3.LUT UR7, UR38, UR7, URZ, 0x3c, !UPT ;  /* 0x0000000726077292 */ /* 0x000fcc000f8e3c3f */
[----:B01----:R-:W-:Y:S01]  /*14e0*/  IMAD.U32 R5, RZ, RZ, UR7 ;  /* 0x00000007ff057e24 */ /* 0x003fe2000f8e00ff */
[----:B------:R-:W-:-:S06]  /*14f0*/  UMOV UR7, UR39 ;  /* 0x0000002700077c82 */ /* 0x000fcc0008000000 */
.L_x_25:
[----:B01----:R-:W-:Y:S05]  /*1500*/  @!P0 BRA `(.L_x_19) ;  /* 0x0000000000048947 */ /* 0x003fea0003800000 */
[----:B------:R-:W-:Y:S01]  /*1510*/  BPT.TRAP 0x1 ;  /* 0x000000040000795c */ /* 0x000fe20000300000 */
.L_x_19:
[----:B------:R-:W0:Y:S01]  /*1520*/  S2UR UR9, SR_CgaCtaId ;  /* 0x00000000000979c3 */ /* 0x000e220000008800 */
[----:B------:R-:W-:Y:S01]  /*1530*/  UMOV UR8, 0x400 ;  /* 0x0000040000087882 */ /* 0x000fe20000000000 */
[----:B------:R-:W-:Y:S01]  /*1540*/  SHF.L.U32 R3, R5, 0x1f, RZ ;  /* 0x0000001f05037819 */ /* 0x000fe200000006ff */
[----:B0-----:R-:W-:-:S04]  /*1550*/  ULEA UR14, UR9, UR8, 0x18 ;  /* 0x00000008090e7291 */ /* 0x001fc8000f8ec03f */
[----:B------:R-:W-:-:S09]  /*1560*/  ULEA UR8, UR6, UR14, 0x3 ;  /* 0x0000000e06087291 */ /* 0x000fd2000f8e183f */
[----:B------:R0:W1:Y:S01]  /*1570*/  SYNCS.PHASECHK.TRANS64.TRYWAIT P1, [UR8], R3 ;  /* 0x00000003ff0075a7 */ /* 0x0000620008020148 */
[----:B------:R-:W-:Y:S05]  /*1580*/  @!P0 BRA `(.L_x_20) ;  /* 0x0000000000048947 */ /* 0x000fea0003800000 */
[----:B------:R-:W-:Y:S01]  /*1590*/  BPT.TRAP 0x1 ;  /* 0x000000040000795c */ /* 0x000fe20000300000 */
.L_x_20:
[----:B-1----:R-:W-:Y:S05]  /*15a0*/  @P1 BRA `(.L_x_21) ;  /* 0x0000000000081947 */ /* 0x002fea0003800000 */
[----:B------:R-:W1:Y:S02]  /*15b0*/  SYNCS.PHASECHK.TRANS64.TRYWAIT P1, [UR8], R3 ;  /* 0x00000003ff0075a7 */ /* 0x000e640008020148 */
[----:B-1----:R-:W-:Y:S05]  /*15c0*/  @!P1 BRA `(.L_x_22) ;  /* 0x0000004400909947 */ /* 0x002fea0003800000 */
.L_x_21:
[----:B------:R-:W-:Y:S01]  /*15d0*/  ULEA UR12, UR6, UR4, 0xa ;  /* 0x00000004060c7291 */ /* 0x000fe2000f8e503f */
[----:B------:R-:W-:Y:S01]  /*15e0*/  WARPGROUP.ARRIVE ;  /* 0x00000000000079c5 */ /* 0x000fe20000000000 */
[----:B------:R-:W-:Y:S01]  /*15f0*/  ULEA UR13, UR6, UR5, 0x9 ;  /* 0x00000005060d7291 */ /* 0x000fe2000f8e483f */
[----:B------:R-:W-:Y:S01]  /*1600*/  UMOV UR9, 0x40000040 ;  /* 0x4000004000097882 */ /* 0x000fe20000000000 */
[----:B------:R-:W-:-:S03]  /*1610*/  UMOV UR11, 0x40000040 ;  /* 0x40000040000b7882 */ /* 0x000fc60000000000 */
[----:B------:R-:W-:Y:S02]  /*1620*/  UMOV UR8, UR12 ;  /* 0x0000000c00087c82 */ /* 0x000fe40008000000 */
[----:B------:R-:W-:Y:S02]  /*1630*/  UMOV UR10, UR13 ;  /* 0x0000000d000a7c82 */ /* 0x000fe40008000000 */
[----:B------:R-:W-:Y:S01]  /*1640*/  HGMMA.64x64x16.F32 R24, gdesc[UR8], R24, gsb0 ;  /* 0x00e00000081879f0 */ /* 0x000fe20008000818 */
        /* <DEDUP_REMOVED lines=23> */
[----:B------:R-:W-:Y:S01]  /*17c0*/  BPT.TRAP 0x1 ;  /* 0x000000040000795c */ /* 0x000fe20000300000 */
.L_x_23:
[----:B------:R-:W-:Y:S01]  /*17d0*/  ULEA UR8, UR7, UR14, 0x3 ;  /* 0x0000000e07087291 */ /* 0x000fe2000f8e183f */
[----:B------:R-:W-:-:S03]  /*17e0*/  ISETP.GT.U32.AND P1, PT, R19, 0x1, PT ;  /* 0x000000011300780c */ /* 0x000fc60003f24070 */
[----:B------:R-:W-:-:S04]  /*17f0*/  UIADD3 UR8, UR8, 0x18, URZ ;  /* 0x0000001808087890 */ /* 0x000fc8000fffe03f */
[----:B------:R-:W-:-:S09]  /*1800*/  UPRMT UR8, URZ, 0x654, UR8 ;  /* 0x000006543f087896 */ /* 0x000fd20008000008 */
[----:B------:R-:W-:Y:S01]  /*1810*/  SYNCS.ARRIVE.TRANS64.RED.A1T0 RZ, [UR8], RZ ;  /* 0x000000ffffff79a7 */ /* 0x000fe20008100408 */
[----:B------:R-:W-:Y:S05]  /*1820*/  @P1 BRA `(.L_x_24) ;  /* 0x0000000000041947 */ /* 0x000fea0003800000 */
[----:B------:R-:W-:Y:S01]  /*1830*/  BPT.TRAP 0x1 ;  /* 0x000000040000795c */ /* 0x000fe20000300000 */
.L_x_24:
[----:B------:R-:W-:Y:S01]  /*1840*/  UIADD3 UR6, UR6, 0x1, URZ ;  /* 0x0000000106067890 */ /* 0x000fe2000fffe03f */
[C---:B------:R-:W-:Y:S01]  /*1850*/  ISETP.GT.AND P1, PT, R0.reuse, 0x1, PT ;  /* 0x000000010000780c */ /* 0x040fe20003f24270 */
[----:B------:R-:W-:Y:S01]  /*1860*/  UIADD3 UR7, UR7, 0x1, URZ ;  /* 0x0000000107077890 */ /* 0x000fe2000fffe03f */
[----:B------:R-:W-:Y:S01]  /*1870*/  VIADD R0, R0, 0xffffffff ;  /* 0xffffffff00007836 */ /* 0x000fe20000000000 */
[----:B------:R-:W-:Y:S02]  /*1880*/  UISETP.NE.AND UP0, UPT, UR6, 0x3, UPT ;  /* 0x000000030600788c */ /* 0x000fe4000bf05270 */
[----:B------:R-:W-:Y:S02]  /*1890*/  UISETP.NE.AND UP1, UPT, UR7, 0x3, UPT ;  /* 0x000000030700788c */ /* 0x000fe4000bf25270 */
[----:B------:R-:W-:Y:S02]  /*18a0*/  USEL UR8, URZ, 0x1, UP0 ;  /* 0x000000013f087887 */ /* 0x000fe40008000000 */
[----:B------:R-:W-:-:S02]  /*18b0*/  USEL UR6, UR6, URZ, UP0 ;  /* 0x0000003f06067287 */ /* 0x000fc40008000000 */
[----:B------:R-:W-:Y:S02]  /*18c0*/  USEL UR7, UR7, URZ, UP1 ;  /* 0x0000003f07077287 */ /* 0x000fe40008800000 */
[----:B------:R-:W-:Y:S01]  /*18d0*/  LOP3.LUT R5, R5, UR8, RZ, 0x3c, !PT ;  /* 0x0000000805057c12 */ /* 0x000fe2000f8e3cff */
[----:B------:R-:W-:Y:S09]  /*18e0*/  @P1 BRA `(.L_x_25) ;  /* 0xfffffffc00041947 */ /* 0x000ff2000383ffff */
.L_x_18:
[----:B------:R-:W2:Y:S02]  /*18f0*/  LDC R0, c[0x0][0x28c] ;  /* 0x0000a300ff007b82 */ /* 0x000ea40000000800 */
[----:B--2---:R-:W-:-:S13]  /*1900*/  ISETP.GE.AND P1, PT, R0, 0x1, PT ;  /* 0x000000010000780c */ /* 0x004fda0003f26270 */
[----:B------:R-:W-:Y:S05]  /*1910*/  @!P1 BRA `(.L_x_26) ;  /* 0x0000000000489947 */ /* 0x000fea0003800000 */
[----:B------:R-:W-:Y:S05]  /*1920*/  @!P0 BRA `(.L_x_27) ;  /* 0x0000000000048947 */ /* 0x000fea0003800000 */
[----:B------:R-:W-:Y:S01]  /*1930*/  BPT.TRAP 0x1 ;  /* 0x000000040000795c */ /* 0x000fe20000300000 */
.L_x_27:
[----:B------:R-:W2:Y:S01]  /*1940*/  S2UR UR7, SR_CgaCtaId ;  /* 0x00000000000779c3 */ /* 0x000ea20000008800 */
[----:B------:R-:W-:Y:S01]  /*1950*/  UISETP.LT.AND UP0, UPT, UR40, 0x1, UPT ;  /* 0x000000012800788c */ /* 0x000fe2000bf01270 */
[----:B------:R-:W-:-:S03]  /*1960*/  ISETP.GT.U32.AND P0, PT, R19, 0x1, PT ;  /* 0x000000011300780c */ /* 0x000fc60003f04070 */
[----:B------:R-:W-:-:S04]  /*1970*/  USEL UR6, UR40, 0x1, UP0 ;  /* 0x0000000128067887 */ /* 0x000fc80008000000 */
[----:B------:R-:W-:-:S04]  /*1980*/  UIADD3 UR6, UR39, UR40, -UR6 ;  /* 0x0000002827067290 */ /* 0x000fc8000fffe806 */
[----:B------:R-:W-:-:S04]  /*1990*/  UIMAD.WIDE.U32 UR4, UR6, -0x55555555, URZ ;  /* 0xaaaaaaab060478a5 */ /* 0x000fc8000f8e003f */
[----:B------:R-:W-:-:S03]  /*19a0*/  USHF.R.U32.HI UR4, URZ, 0x1, UR5 ;  /* 0x000000013f047899 */ /* 0x000fc60008011605 */
[----:B------:R-:W-:Y:S01]  /*19b0*/  UMOV UR5, 0x400 ;  /* 0x0000040000057882 */ /* 0x000fe20000000000 */
[----:B------:R-:W-:Y:S02]  /*19c0*/  UIMAD UR6, UR4, -0x3, UR6 ;  /* 0xfffffffd040678a4 */ /* 0x000fe4000f8e0206 */
[----:B--2---:R-:W-:-:S04]  /*19d0*/  ULEA UR5, UR7, UR5, 0x18 ;  /* 0x0000000507057291 */ /* 0x004fc8000f8ec03f */
[----:B------:R-:W-:-:S04]  /*19e0*/  ULEA UR6, UR6, UR5, 0x3 ;  /* 0x0000000506067291 */ /* 0x000fc8000f8e183f */
[----:B------:R-:W-:-:S04]  /*19f0*/  UIADD3 UR6, UR6, 0x18, URZ ;  /* 0x0000001806067890 */ /* 0x000fc8000fffe03f */
[----:B------:R-:W-:-:S09]  /*1a00*/  UPRMT UR6, URZ, 0x654, UR6 ;  /* 0x000006543f067896 */ /* 0x000fd20008000006 */
[----:B------:R-:W-:Y:S01]  /*1a10*/  SYNCS.ARRIVE.TRANS64.RED.A1T0 RZ, [UR6], RZ ;  /* 0x000000ffffff79a7 */ /* 0x000fe20008100406 */
[----:B------:R-:W-:Y:S05]  /*1a20*/  @P0 BRA `(.L_x_26) ;  /* 0x0000000000040947 */ /* 0x000fea0003800000 */
[----:B------:R-:W-:Y:S01]  /*1a30*/  BPT.TRAP 0x1 ;  /* 0x000000040000795c */ /* 0x000fe20000300000 */
.L_x_26:
[----:B------:R-:W2:Y:S01]  /*1a40*/  LDC R6, c[0x0][0x288] ;  /* 0x0000a200ff067b82 */ /* 0x000ea20000000800 */
[C---:B01----:R-:W-:Y:S01]  /*1a50*/  LOP3.LUT R5, R18.reuse, 0x3, RZ, 0xc0, !PT ;  /* 0x0000000312057812 */ /* 0x043fe200078ec0ff */
[----:B------:R-:W-:Y:S01]  /*1a60*/  IMAD.SHL.U32 R59, R59, 0x40, RZ ;  /* 0x000000403b3b7824 */ /* 0x000fe200078e00ff */
[----:B------:R-:W-:Y:S01]  /*1a70*/  UIADD3 UR39, UR40, UR39, URZ ;  /* 0x0000002728277290 */ /* 0x000fe2000fffe03f */
[----:B------:R-:W-:Y:S01]  /*1a80*/  SHF.R.U32.HI R3, RZ, 0x2, R18 ;  /* 0x00000002ff037819 */ /* 0x000fe20000011612 */
[C---:B------:R-:W-:Y:S01]  /*1a90*/  IMAD.SHL.U32 R10, R18.reuse, 0x2, RZ ;  /* 0x00000002120a7824 */ /* 0x040fe200078e00ff */
[----:B------:R-:W-:Y:S01]  /*1aa0*/  LOP3.LUT R4, R18, 0x60, RZ, 0xc0, !PT ;  /* 0x0000006012047812 */ /* 0x000fe200078ec0ff */
[----:B------:R-:W-:Y:S01]  /*1ab0*/  UISETP.GT.U32.AND UP0, UPT, UR39, 0x2, UPT ;  /* 0x000000022700788c */ /* 0x000fe2000bf04070 */
[----:B------:R-:W-:Y:S01]  /*1ac0*/  LOP3.LUT R0, R22, 0x1, RZ, 0xc0, !PT ;  /* 0x0000000116007812 */ /* 0x000fe200078ec0ff */
[----:B------:R-:W-:Y:S01]  /*1ad0*/  ULDC UR7, c[0x0][0x284] ;  /* 0x0000a10000077ab9 */ /* 0x000fe20000000800 */
[----:B------:R-:W-:Y:S01]  /*1ae0*/  LOP3.LUT R3, R3, 0x7, RZ, 0xc0, !PT ;  /* 0x0000000703037812 */ /* 0x000fe200078ec0ff */
[----:B------:R-:W-:Y:S01]  /*1af0*/  UISETP.LT.U32.AND UP0, UPT, UR40, 0x3, UP0 ;  /* 0x000000032800788c */ /* 0x000fe20008701070 */
[----:B------:R-:W-:Y:S01]  /*1b00*/  SHF.R.U32.HI R4, RZ, 0x1, R4 ;  /* 0x00000001ff047819 */ /* 0x000fe20000011604 */
[----:B------:R-:W-:Y:S01]  /*1b10*/  IMAD.SHL.U32 R8, R0, 0x40, RZ ;  /* 0x0000004000087824 */ /* 0x000fe200078e00ff */
[----:B------:R-:W-:Y:S01]  /*1b20*/  UISETP.GE.U32.AND UP1, UPT, UR40, 0x3, UPT ;  /* 0x000000032800788c */ /* 0x000fe2000bf26070 */
[----:B------:R-:W-:Y:S01]  /*1b30*/  SHF.R.S32.HI R15, RZ, 0x1f, R57 ;  /* 0x0000001fff0f7819 */ /* 0x000fe20000011439 */
[----:B------:R-:W-:Y:S01]  /*1b40*/  ULDC.64 UR8, c[0x0][0x5d0] ;  /* 0x0001740000087ab9 */ /* 0x000fe20000000a00 */
[--C-:B------:R-:W-:Y:S01]  /*1b50*/  IADD3 R7, RZ, -R4, -R3.reuse ;  /* 0x80000004ff077210 */ /* 0x100fe20007ffe803 */
[----:B------:R-:W-:Y:S01]  /*1b60*/  UIMAD.WIDE.U32 UR4, UR39, -0x55555555, URZ ;  /* 0xaaaaaaab270478a5 */ /* 0x000fe2000f8e003f */
[C---:B------:R-:W-:Y:S01]  /*1b70*/  LOP3.LUT R10, R59.reuse, 0x6, R10, 0xf8, !PT ;  /* 0x000000063b0a7812 */ /* 0x040fe200078ef80a */
[----:B------:R-:W-:Y:S01]  /*1b80*/  USEL UR6, URZ, 0x1, !UP0 ;  /* 0x000000013f067887 */ /* 0x000fe2000c000000 */
[----:B------:R-:W-:Y:S01]  /*1b90*/  LOP3.LUT R3, R8, 0x40, R3, 0xe2, !PT ;  /* 0x0000004008037812 */ /* 0x000fe200078ee203 */
[C---:B------:R-:W-:Y:S01]  /*1ba0*/  IMAD.WIDE R8, R58.reuse, 0x80, RZ ;  /* 0x000000803a087825 */ /* 0x040fe200078e02ff */
[----:B------:R-:W-:Y:S01]  /*1bb0*/  SHF.R.S32.HI R11, RZ, 0x1f, R10 ;  /* 0x0000001fff0b7819 */ /* 0x000fe2000001140a */
[----:B------:R-:W-:Y:S01]  /*1bc0*/  USHF.R.U32.HI UR4, URZ, 0x1, UR5 ;  /* 0x000000013f047899 */ /* 0x000fe20008011605 */
[----:B--2---:R-:W-:Y:S01]  /*1bd0*/  ISETP.GE.AND P0, PT, R59, R6, PT ;  /* 0x000000063b00720c */ /* 0x004fe20003f06270 */
[----:B------:R-:W-:Y:S01]  /*1be0*/  IMAD R12, R5, -0x2, R6 ;  /* 0xfffffffe050c7824 */ /* 0x000fe200078e0206 */
[----:B------:R-:W-:Y:S01]  /*1bf0*/  ULOP3.LUT UR38, UR38, UR6, URZ, 0x3c, !UPT ;  /* 0x0000000626267292 */ /* 0x000fe2000f8e3c3f */
[----:B------:R-:W-:Y:S01]  /*1c00*/  IMAD.SHL.U32 R5, R58, 0x80, RZ ;  /* 0x000000803a057824 */ /* 0x000fe200078e00ff */
[----:B------:R-:W-:Y:S01]  /*1c10*/  LOP3.LUT R73, R8, R3, R4, 0xfe, !PT ;  /* 0x0000000308497212 */ /* 0x000fe200078efe04 */
[----:B------:R-:W-:Y:S01]  /*1c20*/  IMAD R6, R15, UR8, RZ ;  /* 0x000000080f067c24 */ /* 0x000fe2000f8e02ff */
[----:B------:R-:W-:Y:S01]  /*1c30*/  UIMAD UR39, UR4, -0x3, UR39 ;  /* 0xfffffffd042778a4 */ /* 0x000fe2000f8e0227 */
[----:B------:R-:W-:Y:S01]  /*1c40*/  IMAD R0, R0, -0x40, R7 ;  /* 0xffffffc000007824 */ /* 0x000fe200078e0207 */
[----:B------:R-:W-:Y:S01]  /*1c50*/  ISETP.GE.OR P0, PT, R5, UR7, P0 ;  /* 0x0000000705007c0c */ /* 0x000fe20008706670 */
[C---:B------:R-:W-:Y:S01]  /*1c60*/  IMAD R13, R57.reuse, UR9, R6 ;  /* 0x00000009390d7c24 */ /* 0x040fe2000f8e0206 */
[----:B------:R-:W-:Y:S01]  /*1c70*/  @UP1 ULOP3.LUT UR38, UR38, 0x1, UR4, 0x78, !UPT ;  /* 0x0000000126261892 */ /* 0x000fe2000f8e7804 */
[----:B------:R-:W-:Y:S01]  /*1c80*/  IMAD.WIDE.U32 R6, R57, UR8, R10 ;  /* 0x0000000839067c25 */ /* 0x000fe2000f8e000a */
[----:B------:R-:W-:-:S03]  /*1c90*/  IADD3 R3, -R5, UR7, R0 ;  /* 0x0000000705037c10 */ /* 0x000fc6000fffe100 */
[----:B------:R-:W-:Y:S02]  /*1ca0*/  IMAD.IADD R7, R7, 0x1, R13 ;  /* 0x0000000107077824 */ /* 0x000fe400078e020d */
[----:B------:R-:W-:Y:S02]  /*1cb0*/  IMAD.IADD R4, R12, 0x1, -R59 ;  /* 0x000000010c047824 */ /* 0x000fe400078e0a3b */
[----:B------:R-:W-:Y:S02]  /*1cc0*/  IMAD.MOV.U32 R0, RZ, RZ, -0x1 ;  /* 0xffffffffff007424 */ /* 0x000fe400078e00ff */
[----:B------:R-:W-:Y:S05]  /*1cd0*/  @P0 BRA `(.L_x_28) ;  /* 0x0000002000a40947 */ /* 0x000fea0003800000 */
[----:B------:R-:W0:Y:S01]  /*1ce0*/  LDC.64 R66, c[0x0][0x5c8] ;  /* 0x00017200ff427b82 */ /* 0x000e220000000a00 */
[----:B-----5:R-:W-:Y:S01]  /*1cf0*/  FSETP.NEU.AND P0, PT, R56, RZ, PT ;  /* 0x000000ff3800720b */ /* 0x020fe20003f0d000 */
[----:B------:R-:W-:Y:S01]  /*1d00*/  BSSY B0, `(.L_x_28) ;  /* 0x0000226000007945 */ /* 0x000fe20003800000 */
[----:B------:R-:W-:-:S04]  /*1d10*/  ISETP.GT.AND P2, PT, R4, RZ, PT ;  /* 0x000000ff0400720c */ /* 0x000fc80003f44270 */
[----:B------:R-:W-:Y:S01]  /*1d20*/  ISETP.GT.AND P1, PT, R3, RZ, P2 ;  /* 0x000000ff0300720c */ /* 0x000fe20001724270 */
[-C--:B0-----:R-:W-:Y:S02]  /*1d30*/  IMAD R12, R9, R66.reuse, RZ ;  /* 0x00000042090c7224 */ /* 0x081fe400078e02ff */
[----:B------:R-:W-:-:S04]  /*1d40*/  IMAD.WIDE.U32 R58, R73, R66, R6 ;  /* 0x00000042493a7225 */ /* 0x000fc800078e0006 */
[----:B------:R-:W-:-:S04]  /*1d50*/  IMAD R5, R73, R67, R12 ;  /* 0x0000004349057224 */ /* 0x000fc800078e020c */
[----:B------:R-:W-:Y:S01]  /*1d60*/  IMAD.IADD R75, R59, 0x1, R5 ;  /* 0x000000013b4b7824 */ /* 0x000fe200078e0205 */
[----:B------:R-:W-:Y:S06]  /*1d70*/  @!P0 BRA `(.L_x_29) ;  /* 0x0000001400e88947 */ /* 0x000fec0003800000 */
[----:B------:R-:W0:Y:S01]  /*1d80*/  LDC.64 R64, c[0x0][0x5b8] ;  /* 0x00016e00ff407b82 */ /* 0x000e220000000a00 */
[----:B------:R-:W-:-:S07]  /*1d90*/  ULDC.64 UR4, c[0x0][0x5c0] ;  /* 0x0001700000047ab9 */ /* 0x000fce0000000a00 */
[----:B------:R-:W1:Y:S08]  /*1da0*/  LDC.64 R68, c[0x0][0x5b0] ;  /* 0x00016c00ff447b82 */ /* 0x000e700000000a00 */
[----:B------:R-:W2:Y:S01]  /*1db0*/  LDC.64 R70, c[0x0][0x5a8] ;  /* 0x00016a00ff467b82 */ /* 0x000ea20000000a00 */
[-C--:B0-----:R-:W-:Y:S02]  /*1dc0*/  IMAD R6, R15, R64.reuse, RZ ;  /* 0x000000400f067224 */ /* 0x081fe400078e02ff */
[----:B------:R-:W-:-:S04]  /*1dd0*/  IMAD.WIDE.U32 R60, R57, R64, R10 ;  /* 0x00000040393c7225 */ /* 0x000fc800078e000a */
[----:B------:R-:W-:Y:S02]  /*1de0*/  IMAD R63, R57, R65, R6 ;  /* 0x00000041393f7224 */ /* 0x000fe400078e0206 */
[-C--:B-1----:R-:W-:Y:S02]  /*1df0*/  IMAD R8, R9, R68.reuse, RZ ;  /* 0x0000004409087224 */ /* 0x082fe400078e02ff */
[----:B------:R-:W-:Y:S02]  /*1e00*/  IMAD.IADD R13, R61, 0x1, R63 ;  /* 0x000000013d0d7824 */ /* 0x000fe400078e023f */
[----:B------:R-:W-:Y:S02]  /*1e10*/  IMAD.MOV.U32 R12, RZ, RZ, R60 ;  /* 0x000000ffff0c7224 */ /* 0x000fe400078e003c */
[C---:B------:R-:W-:Y:S02]  /*1e20*/  IMAD R65, R73.reuse, R69, R8 ;  /* 0x0000004549417224 */ /* 0x040fe400078e0208 */
[----:B------:R-:W-:-:S04]  /*1e30*/  IMAD.WIDE.U32 R6, R73, R68, R12 ;  /* 0x0000004449067225 */ /* 0x000fc800078e000c */
[----:B------:R-:W-:Y:S01]  /*1e40*/  IMAD.IADD R5, R7, 0x1, R65 ;  /* 0x0000000107057824 */ /* 0x000fe200078e0241 */
[----:B--2---:R-:W-:-:S04]  /*1e50*/  LEA R14, P0, R6, R70, 0x1 ;  /* 0x00000046060e7211 */ /* 0x004fc800078008ff */
[----:B------:R-:W-:-:S05]  /*1e60*/  LEA.HI.X R15, R6, R71, R5, 0x1, P0 ;  /* 0x00000047060f7211 */ /* 0x000fca00000f0c05 */
[----:B------:R0:W2:Y:S01]  /*1e70*/  @P1 LDG.E.LTC128B.U16 R5, desc[UR36][R14.64] ;  /* 0x000000240e051981 */ /* 0x0000a2000c1e1520 */
[----:B------:R-:W-:Y:S01]  /*1e80*/  LEA R8, P0, R58, UR4, 0x1 ;  /* 0x000000043a087c11 */ /* 0x000fe2000f8008ff */
[----:B------:R-:W-:Y:S01]  /*1e90*/  IMAD.WIDE.U32 R6, R73, R68, R10 ;  /* 0x0000004449067225 */ /* 0x000fe200078e000a */
[----:B------:R-:W-:Y:S03]  /*1ea0*/  BSSY B1, `(.L_x_30) ;  /* 0x0000012000017945 */ /* 0x000fe60003800000 */
[----:B------:R-:W-:Y:S02]  /*1eb0*/  IMAD.IADD R7, R65, 0x1, R7 ;  /* 0x0000000141077824 */ /* 0x000fe400078e0207 */
[----:B------:R-:W-:Y:S01]  /*1ec0*/  IMAD.WIDE.U32 R20, R57, R64, R6 ;  /* 0x0000004039147225 */ /* 0x000fe200078e0006 */
[----:B0-----:R-:W-:-:S03]  /*1ed0*/  SHF.L.U64.HI R15, R68, 0x3, R69 ;  /* 0x00000003440f7819 */ /* 0x001fc60000010245 */
[----:B------:R-:W-:Y:S01]  /*1ee0*/  IMAD.IADD R7, R63, 0x1, R21 ;  /* 0x000000013f077824 */ /* 0x000fe200078e0215 */
[----:B------:R-:W-:Y:S01]  /*1ef0*/  LEA R6, P4, R20, R70, 0x1 ;  /* 0x0000004614067211 */ /* 0x000fe200078808ff */
[----:B------:R-:W-:-:S03]  /*1f00*/  IMAD.SHL.U32 R14, R68, 0x8, RZ ;  /* 0x00000008440e7824 */ /* 0x000fc600078e00ff */
[----:B------:R-:W-:Y:S01]  /*1f10*/  LEA.HI.X R7, R20, R71, R7, 0x1, P4 ;  /* 0x0000004714077211 */ /* 0x000fe200020f0c07 */
[----:B--2---:R-:W-:-:S05]  /*1f20*/  HADD2.F32 R9, -RZ, R5.H0_H0 ;  /* 0x20000005ff097230 */ /* 0x004fca0000004100 */
[----:B------:R-:W-:-:S04]  /*1f30*/  FMUL R9, R9, R56 ;  /* 0x0000003809097220 */ /* 0x000fc80000400000 */
[----:B------:R-:W-:Y:S01]  /*1f40*/  FFMA R24, R24, R23, R9 ;  /* 0x0000001718187223 */ /* 0x000fe20000000009 */
[----:B------:R-:W-:Y:S02]  /*1f50*/  LEA.HI.X R9, R58, UR5, R75, 0x1, P0 ;  /* 0x000000053a097c11 */ /* 0x000fe400080f0c4b */
[----:B------:R-:W-:Y:S02]  /*1f60*/  ISETP.GT.AND P0, PT, R4, 0x1, PT ;  /* 0x000000010400780c */ /* 0x000fe40003f04270 */
[----:B------:R-:W-:Y:S02]  /*1f70*/  F2FP.F16.F32.PACK_AB R24, RZ, R24 ;  /* 0x00000018ff18723e */ /* 0x000fe400000000ff */
[----:B------:R-:W-:-:S03]  /*1f80*/  ISETP.GT.AND P3, PT, R3, RZ, P0 ;  /* 0x000000ff0300720c */ /* 0x000fc60000764270 */
[----:B------:R0:W-:Y:S10]  /*1f90*/  @P1 STG.E.U16 desc[UR36][R8.64], R24 ;  /* 0x0000001808001986 */ /* 0x0001f4000c101524 */
[----:B------:R-:W-:Y:S05]  /*1fa0*/  @!P3 BRA `(.L_x_31) ;  /* 0x000000000004b947 */ /* 0x000fea0003800000 */
[----:B------:R1:W5:Y:S02]  /*1fb0*/  LDG.E.LTC128B.U16 R5, desc[UR36][R6.64+0x2] ;  /* 0x0000022406057981 */ /* 0x000364000c1e1520 */
.L_x_31:
[----:B------:R-:W-:Y:S05]  /*1fc0*/  BSYNC B1 ;  /* 0x0000000000017941 */ /* 0x000fea0003800000 */
.L_x_30:
[----:B-----5:R-:W-:Y:S01]  /*1fd0*/  HADD2.F32 R59, -RZ, R5.H0_H0 ;  /* 0x20000005ff3b7230 */ /* 0x020fe20000004100 */
[----:B------:R-:W-:Y:S01]  /*1fe0*/  ISETP.GT.AND P2, PT, R3, 0x8, P2 ;  /* 0x000000080300780c */ /* 0x000fe20001744270 */
[----:B------:R-:W-:Y:S01]  /*1ff0*/  IMAD.WIDE.U32 R20, R73, R68, R14 ;  /* 0x0000004449147225 */ /* 0x000fe200078e000e */
[----:B0-----:R-:W-:-:S03]  /*2000*/  PRMT R24, R5, 0x7610, R24 ;  /* 0x0000761005187816 */ /* 0x001fc60000000018 */
[----:B------:R-:W-:Y:S01]  /*2010*/  FMUL R12, R59, R56 ;  /* 0x000000383b0c7220 */ /* 0x000fe20000400000 */
[----:B------:R-:W-:Y:S01]  /*2020*/  IMAD.IADD R65, R65, 0x1, R21 ;  /* 0x0000000141417824 */ /* 0x000fe200078e0215 */
[----:B------:R-:W-:Y:S02]  /*2030*/  IADD3 R60, P1, R60, R20, RZ ;  /* 0x000000143c3c7210 */ /* 0x000fe40007f3e0ff */
[----:B------:R-:W-:-:S03]  /*2040*/  FFMA R12, R25, R23, R12 ;  /* 0x00000017190c7223 */ /* 0x000fc6000000000c */
[----:B------:R-:W-:Y:S01]  /*2050*/  IMAD.X R13, R65, 0x1, R13, P1 ;  /* 0x00000001410d7824 */ /* 0x000fe200008e060d */
[C---:B------:R-:W-:Y:S02]  /*2060*/  LEA R14, P1, R60.reuse, R70, 0x1 ;  /* 0x000000463c0e7211 */ /* 0x040fe400078208ff */
[----:B------:R-:W-:Y:S02]  /*2070*/  F2FP.F16.F32.PACK_AB R12, RZ, R12 ;  /* 0x0000000cff0c723e */ /* 0x000fe400000000ff */
[----:B------:R-:W-:Y:S02]  /*2080*/  LEA.HI.X R15, R60, R71, R13, 0x1, P1 ;  /* 0x000000473c0f7211 */ /* 0x000fe400008f0c0d */
[----:B------:R-:W-:-:S05]  /*2090*/  PRMT R21, R12, 0x7610, R21 ;  /* 0x000076100c157816 */ /* 0x000fca0000000015 */
[----:B------:R0:W-:Y:S04]  /*20a0*/  @P3 STG.E.U16 desc[UR36][R8.64+0x2], R21 ;  /* 0x0000021508003986 */ /* 0x0001e8000c101524 */
[----:B------:R-:W2:Y:S01]  /*20b0*/  @P2 LDG.E.LTC128B.U16 R24, desc[UR36][R14.64] ;  /* 0x000000240e182981 */ /* 0x000ea2000c1e1520 */
[----:B------:R-:W-:Y:S01]  /*20c0*/  IADD3 R20, P1, R10, R20, RZ ;  /* 0x000000140a147210 */ /* 0x000fe20007f3e0ff */
[----:B------:R-:W-:Y:S01]  /*20d0*/  BSSY B1, `(.L_x_32) ;  /* 0x0000011000017945 */ /* 0x000fe20003800000 */
[C---:B------:R-:W-:Y:S02]  /*20e0*/  SHF.L.U64.HI R13, R66.reuse, 0x4, R67 ;  /* 0x00000004420d7819 */ /* 0x040fe40000010243 */
[----:B------:R-:W-:Y:S01]  /*20f0*/  ISETP.GT.AND P0, PT, R3, 0x8, P0 ;  /* 0x000000080300780c */ /* 0x000fe20000704270 */
[----:B0-----:R-:W-:Y:S01]  /*2100*/  IMAD.X R21, R11, 0x1, R65, P1 ;  /* 0x000000010b157824 */ /* 0x001fe200008e0641 */
[----:B------:R-:W-:Y:S01]  /*2110*/  LEA R12, P1, R66, R8, 0x4 ;  /* 0x00000008420c7211 */ /* 0x000fe200078220ff */
[----:B------:R-:W-:-:S04]  /*2120*/  IMAD.WIDE.U32 R20, R57, R64, R20 ;  /* 0x0000004039147225 */ /* 0x000fc800078e0014 */
[----:B------:R-:W-:Y:S01]  /*2130*/  IMAD.X R13, R13, 0x1, R9, P1 ;  /* 0x000000010d0d7824 */ /* 0x000fe200008e0609 */
[----:B------:R-:W-:Y:S01]  /*2140*/  LEA R10, P3, R20, R70, 0x1 ;  /* 0x00000046140a7211 */ /* 0x000fe200078608ff */
[----:B------:R-:W-:-:S05]  /*2150*/  IMAD.IADD R11, R63, 0x1, R21 ;  /* 0x000000013f0b7824 */ /* 0x000fca00078e0215 */
[----:B------:R-:W-:Y:S01]  /*2160*/  LEA.HI.X R11, R20, R71, R11, 0x1, P3 ;  /* 0x00000047140b7211 */ /* 0x000fe200018f0c0b */
[----:B--2---:R-:W-:-:S05]  /*2170*/  HADD2.F32 R5, -RZ, R24.H0_H0 ;  /* 0x20000018ff057230 */ /* 0x004fca0000004100 */
[----:B------:R-:W-:-:S04]  /*2180*/  FMUL R5, R5, R56 ;  /* 0x0000003805057220 */ /* 0x000fc80000400000 */
[----:B------:R-:W-:-:S05]  /*2190*/  FFMA R5, R26, R23, R5 ;  /* 0x000000171a057223 */ /* 0x000fca0000000005 */
[----:B------:R-:W-:-:S05]  /*21a0*/  F2FP.F16.F32.PACK_AB R5, RZ, R5 ;  /* 0x00000005ff05723e */ /* 0x000fca00000000ff */
[----:B------:R0:W-:Y:S01]  /*21b0*/  @P2 STG.E.U16 desc[UR36][R12.64], R5 ;  /* 0x000000050c002986 */ /* 0x0001e2000c101524 */
[----:B------:R-:W-:Y:S05]  /*21c0*/  @!P0 BRA `(.L_x_33) ;  /* 0x0000000000048947 */ /* 0x000fea0003800000 */
[----:B------:R2:W5:Y:S02]  /*21d0*/  LDG.E.LTC128B.U16 R24, desc[UR36][R10.64+0x2] ;  /* 0x000002240a187981 */ /* 0x000564000c1e1520 */
.L_x_33:
[----:B------:R-:W-:Y:S05]  /*21e0*/  BSYNC B1 ;  /* 0x0000000000017941 */ /* 0x000fea0003800000 */
.L_x_32:
[----:B0----5:R-:W-:Y:S01]  /*21f0*/  HADD2.F32 R5, -RZ, R24.H0_H0 ;  /* 0x20000018ff057230 */ /* 0x021fe20000004100 */
[----:B------:R-:W-:Y:S01]  /*2200*/  ISETP.GT.AND P1, PT, R4, 0x8, PT ;  /* 0x000000080400780c */ /* 0x000fe20003f24270 */
[----:B------:R-:W-:Y:S03]  /*2210*/  BSSY B1, `(.L_x_34) ;  /* 0x0000008000017945 */ /* 0x000fe60003800000 */
[----:B------:R-:W-:Y:S01]  /*2220*/  FMUL R14, R5, R56 ;  /* 0x00000038050e7220 */ /* 0x000fe20000400000 */
[----:B------:R-:W-:-:S03]  /*2230*/  ISETP.GT.AND P2, PT, R3, RZ, P1 ;  /* 0x000000ff0300720c */ /* 0x000fc60000f44270 */
[----:B------:R-:W-:-:S05]  /*2240*/  FFMA R14, R27, R23, R14 ;  /* 0x000000171b0e7223 */ /* 0x000fca000000000e */
[----:B------:R-:W-:-:S05]  /*2250*/  F2FP.F16.F32.PACK_AB R14, RZ, R14 ;  /* 0x0000000eff0e723e */ /* 0x000fca00000000ff */
[----:B------:R0:W-:Y:S01]  /*2260*/  @P0 STG.E.U16 desc[UR36][R12.64+0x2], R14 ;  /* 0x0000020e0c000986 */ /* 0x0001e2000c101524 */
[----:B------:R-:W-:Y:S05]  /*2270*/  @!P2 BRA `(.L_x_35) ;  /* 0x000000000004a947 */ /* 0x000fea0003800000 */
[----:B------:R3:W5:Y:S02]  /*2280*/  LDG.E.LTC128B.U16 R24, desc[UR36][R6.64+0x10] ;  /* 0x0000102406187981 */ /* 0x000764000c1e1520 */
.L_x_35:
[----:B------:R-:W-:Y:S05]  /*2290*/  BSYNC B1 ;  /* 0x0000000000017941 */ /* 0x000fea0003800000 */
.L_x_34:
[----:B-----5:R-:W-:Y:S01]  /*22a0*/  HADD2.F32 R5, -RZ, R24.H0_H0 ;  /* 0x20000018ff057230 */ /* 0x020fe20000004100 */
        /* <DEDUP_REMOVED lines=9> */
.L_x_37:
[----:B------:R-:W-:Y:S05]  /*2340*/  BSYNC B1 ;  /* 0x0000000000017941 */ /* 0x000fea0003800000 */
.L_x_36:
[----:B----45:R-:W-:Y:S01]  /*2350*/  HADD2.F32 R5, -RZ, R24.H0_H0 ;  /* 0x20000018ff057230 */ /* 0x030fe20000004100 */
[----:B------:R-:W-:Y:S01]  /*2360*/  ISETP.GT.AND P1, PT, R3, 0x8, P1 ;  /* 0x000000080300780c */ /* 0x000fe20000f24270 */
[----:B------:R-:W-:Y:S03]  /*2370*/  BSSY B1, `(.L_x_38) ;  /* 0x0000007000017945 */ /* 0x000fe60003800000 */
[----:B0-----:R-:W-:-:S04]  /*2380*/  FMUL R14, R5, R56 ;  /* 0x00000038050e7220 */ /* 0x001fc80000400000 */
[----:B------:R-:W-:-:S05]  /*2390*/  FFMA R14, R29, R23, R14 ;  /* 0x000000171d0e7223 */ /* 0x000fca000000000e */
[----:B------:R-:W-:-:S05]  /*23a0*/  F2FP.F16.F32.PACK_AB R14, RZ, R14 ;  /* 0x0000000eff0e723e */ /* 0x000fca00000000ff */
[----:B------:R0:W-:Y:S01]  /*23b0*/  @P3 STG.E.U16 desc[UR36][R8.64+0x12], R14 ;  /* 0x0000120e08003986 */ /* 0x0001e2000c101524 */
[----:B------:R-:W-:Y:S05]  /*23c0*/  @!P1 BRA `(.L_x_39) ;  /* 0x0000000000049947 */ /* 0x000fea0003800000 */
[----:B------:R4:W5:Y:S02]  /*23d0*/  LDG.E.LTC128B.U16 R24, desc[UR36][R10.64+0x10] ;  /* 0x000010240a187981 */ /* 0x000964000c1e1520 */
.L_x_39:
[----:B------:R-:W-:Y:S05]  /*23e0*/  BSYNC B1 ;  /* 0x0000000000017941 */ /* 0x000fea0003800000 */
.L_x_38:
[----:B-----5:R-:W-:Y:S01]  /*23f0*/  HADD2.F32 R5, -RZ, R24.H0_H0 ;  /* 0x20000018ff057230 */ /* 0x020fe20000004100 */
[----:B------:R-:W-:Y:S01]  /*2400*/  ISETP.GT.AND P0, PT, R3, 0x8, P0 ;  /* 0x000000080300780c */ /* 0x000fe20000704270 */
[----:B------:R-:W-:Y:S03]  /*2410*/  BSSY B1, `(.L_x_40) ;  /* 0x0000007000017945 */ /* 0x000fe60003800000 */
[----:B------:R-:W-:-:S04]  /*2420*/  FMUL R5, R5, R56 ;  /* 0x0000003805057220 */ /* 0x000fc80000400000 */
[----:B------:R-:W-:-:S05]  /*2430*/  FFMA R5, R30, R23, R5 ;  /* 0x000000171e057223 */ /* 0x000fca0000000005 */
[----:B------:R-:W-:-:S05]  /*2440*/  F2FP.F16.F32.PACK_AB R5, RZ, R5 ;  /* 0x00000005ff05723e */ /* 0x000fca00000000ff */
[----:B------:R0:W-:Y:S01]  /*2450*/  @P1 STG.E.U16 desc[UR36][R12.64+0x10], R5 ;  /* 0x000010050c001986 */ /* 0x0001e2000c101524 */
[----:B------:R-:W-:Y:S05]  /*2460*/  @!P0 BRA `(.L_x_41) ;  /* 0x0000000000048947 */ /* 0x000fea0003800000 */
[----:B------:R0:W5:Y:S02]  /*2470*/  LDG.E.LTC128B.U16 R24, desc[UR36][R10.64+0x12] ;  /* 0x000012240a187981 */ /* 0x000164000c1e1520 */
.L_x_41:
[----:B------:R-:W-:Y:S05]  /*2480*/  BSYNC B1 ;  /* 0x0000000000017941 */ /* 0x000fea0003800000 */
.L_x_40:
        /* <DEDUP_REMOVED lines=10> */
.L_x_43:
[----:B------:R-:W-:Y:S05]  /*2530*/  BSYNC B1 ;  /* 0x0000000000017941 */ /* 0x000fea0003800000 */
.L_x_42:
        /* <DEDUP_REMOVED lines=10> */
.L_x_45:
[----:B------:R-:W-:Y:S05]  /*25e0*/  BSYNC B1 ;  /* 0x0000000000017941 */ /* 0x000fea0003800000 */
.L_x_44:
[----:B0----5:R-:W-:Y:S01]  /*25f0*/  HADD2.F32 R5, -RZ, R24.H0_H0 ;  /* 0x20000018ff057230 */ /* 0x021fe20000004100 */
        /* <DEDUP_REMOVED lines=8> */
.L_x_47:
[----:B------:R-:W-:Y:S05]  /*2680*/  BSYNC B1 ;  /* 0x0000000000017941 */ /* 0x000fea0003800000 */
.L_x_46:
        /* <DEDUP_REMOVED lines=9> */
.L_x_49:
[----:B------:R-:W-:Y:S05]  /*2720*/  BSYNC B1 ;  /* 0x0000000000017941 */ /* 0x000fea0003800000 */
.L_x_48:
        /* <DEDUP_REMOVED lines=10> */
.L_x_51:
[----:B------:R-:W-:Y:S05]  /*27d0*/  BSYNC B1 ;  /* 0x0000000000017941 */ /* 0x000fea0003800000 */
.L_x_50:
        /* <DEDUP_REMOVED lines=10> */
.L_x_53:
[----:B------:R-:W-:Y:S05]  /*2880*/  BSYNC B1 ;  /* 0x0000000000017941 */ /* 0x000fea0003800000 */
.L_x_52:
        /* <DEDUP_REMOVED lines=9> */
.L_x_55:
[----:B------:R-:W-:Y:S05]  /*2920*/  BSYNC B1 ;  /* 0x0000000000017941 */ /* 0x000fea0003800000 */
.L_x_54:
        /* <DEDUP_REMOVED lines=9> */
.L_x_57:
[----:B------:R-:W-:Y:S05]  /*29c0*/  BSYNC B1 ;  /* 0x0000000000017941 */ /* 0x000fea0003800000 */
.L_x_56:
        /* <DEDUP_REMOVED lines=10> */
.L_x_59:
[----:B------:R-:W-:Y:S05]  /*2a70*/  BSYNC B1 ;  /* 0x0000000000017941 */ /* 0x000fea0003800000 */
.L_x_58:
        /* <DEDUP_REMOVED lines=10> */
.L_x_61:
[----:B------:R-:W-:Y:S05]  /*2b20*/  BSYNC B1 ;  /* 0x0000000000017941 */ /* 0x000fea0003800000 */
.L_x_60:
        /* <DEDUP_REMOVED lines=9> */
.L_x_63:
[----:B------:R-:W-:Y:S05]  /*2bc0*/  BSYNC B1 ;  /* 0x0000000000017941 */ /* 0x000fea0003800000 */
.L_x_62:
        /* <DEDUP_REMOVED lines=9> */
.L_x_65:
[----:B------:R-:W-:Y:S05]  /*2c60*/  BSYNC B1 ;  /* 0x0000000000017941 */ /* 0x000fea0003800000 */
.L_x_64:
        /* <DEDUP_REMOVED lines=10> */
.L_x_67:
[----:B------:R-:W-:Y:S05]  /*2d10*/  BSYNC B1 ;  /* 0x0000000000017941 */ /* 0x000fea0003800000 */
.L_x_66:
        /* <DEDUP_REMOVED lines=10> */
.L_x_69:
[----:B------:R-:W-:Y:S05]  /*2dc0*/  BSYNC B1 ;  /* 0x0000000000017941 */ /* 0x000fea0003800000 */
.L_x_68:
        /* <DEDUP_REMOVED lines=9> */
.L_x_71:
[----:B------:R-:W-:Y:S05]  /*2e60*/  BSYNC B1 ;  /* 0x0000000000017941 */ /* 0x000fea0003800000 */
.L_x_70:
        /* <DEDUP_REMOVED lines=9> */
.L_x_73:
[----:B------:R-:W-:Y:S05]  /*2f00*/  BSYNC B1 ;  /* 0x0000000000017941 */ /* 0x000fea0003800000 */
.L_x_72:
        /* <DEDUP_REMOVED lines=10> */
.L_x_75:
[----:B------:R-:W-:Y:S05]  /*2fb0*/  BSYNC B1 ;  /* 0x0000000000017941 */ /* 0x000fea0003800000 */
.L_x_74:
        /* <DEDUP_REMOVED lines=10> */
.L_x_77:
[----:B------:R-:W-:Y:S05]  /*3060*/  BSYNC B1 ;  /* 0x0000000000017941 */ /* 0x000fea0003800000 */
.L_x_76:
        /* <DEDUP_REMOVED lines=9> */
.L_x_79:
[----:B------:R-:W-:Y:S05]  /*3100*/  BSYNC B1 ;  /* 0x0000000000017941 */ /* 0x000fea0003800000 */
.L_x_78:
        /* <DEDUP_REMOVED lines=9> */
.L_x_81:
[----:B------:R-:W-:Y:S05]  /*31a0*/  BSYNC B1 ;  /* 0x0000000000017941 */ /* 0x000fea0003800000 */
.L_x_80:
        /* <DEDUP_REMOVED lines=10> */
.L_x_83:
[----:B------:R-:W-:Y:S05]  /*3250*/  BSYNC B1 ;  /* 0x0000000000017941 */ /* 0x000fea0003800000 */
.L_x_82:
[----:B-----5:R-:W-:Y:S01]  /*3260*/  HADD2.F32 R5, -RZ, R24.H0_H0 ;  /* 0x20000018ff057230 */ /* 0x020fe20000004100 */
[----:B------:R-:W-:Y:S01]  /*3270*/  ISETP.GT.AND P0, PT, R4, 0x39, PT ;  /* 0x000000390400780c */ /* 0x000fe20003f04270 */
[----:B------:R-:W-:Y:S01]  /*3280*/  @P2 IMAD.MOV.U32 R4, RZ, RZ, R8 ;  /* 0x000000ffff042224 */ /* 0x000fe200078e0008 */
[----:B------:R-:W-:Y:S02]  /*3290*/  BSSY B1, `(.L_x_84) ;  /* 0x000000a000017945 */ /* 0x000fe40003800000 */
[----:B------:R-:W-:Y:S01]  /*32a0*/  FMUL R5, R5, R56 ;  /* 0x0000003805057220 */ /* 0x000fe20000400000 */
[----:B------:R-:W-:-:S03]  /*32b0*/  ISETP.GT.AND P3, PT, R3, RZ, P0 ;  /* 0x000000ff0300720c */ /* 0x000fc60000764270 */
[----:B------:R-:W-:-:S05]  /*32c0*/  FFMA R5, R52, R23, R5 ;  /* 0x0000001734057223 */ /* 0x000fca0000000005 */
[----:B------:R-:W-:-:S04]  /*32d0*/  F2FP.F16.F32.PACK_AB R5, RZ, R5 ;  /* 0x00000005ff05723e */ /* 0x000fc800000000ff */
[----:B0-----:R-:W-:Y:S01]  /*32e0*/  PRMT R14, R5, 0x7610, R14 ;  /* 0x00007610050e7816 */ /* 0x001fe2000000000e */
[----:B------:R-:W-:-:S05]  /*32f0*/  @P2 IMAD.MOV.U32 R5, RZ, RZ, R9 ;  /* 0x000000ffff052224 */ /* 0x000fca00078e0009 */
[----:B------:R0:W-:Y:S01]  /*3300*/  @P2 STG.E.U16 desc[UR36][R4.64+0x70], R14 ;  /* 0x0000700e04002986 */ /* 0x0001e2000c101524 */
[----:B------:R-:W-:Y:S05]  /*3310*/  @!P3 BRA `(.L_x_85) ;  /* 0x000000000004b947 */ /* 0x000fea0003800000 */
[----:B------:R0:W5:Y:S02]  /*3320*/  LDG.E.LTC128B.U16 R24, desc[UR36][R6.64+0x72] ;  /* 0x0000722406187981 */ /* 0x000164000c1e1520 */
.L_x_85:
[----:B------:R-:W-:Y:S05]  /*3330*/  BSYNC B1 ;  /* 0x0000000000017941 */ /* 0x000fea0003800000 */
.L_x_84:
        /* <DEDUP_REMOVED lines=9> */
.L_x_87:
[----:B------:R-:W-:Y:S05]  /*33d0*/  BSYNC B1 ;  /* 0x0000000000017941 */ /* 0x000fea0003800000 */
.L_x_86:
[----:B-----5:R-:W-:Y:S01]  /*33e0*/  HADD2.F32 R5, -RZ, R24.H0_H0 ;  /* 0x20000018ff057230 */ /* 0x020fe20000004100 */
[----:B------:R-:W-:Y:S01]  /*33f0*/  ISETP.GT.AND P0, PT, R3, 0x8, P0 ;  /* 0x000000080300780c */ /* 0x000fe20000704270 */
[----:B0-----:R-:W-:Y:S01]  /*3400*/  @P1 IMAD.MOV.U32 R4, RZ, RZ, R12 ;  /* 0x000000ffff041224 */ /* 0x001fe200078e000c */
[----:B------:R-:W-:Y:S02]  /*3410*/  BSSY B1, `(.L_x_88) ;  /* 0x0000009000017945 */ /* 0x000fe40003800000 */
[----:B------:R-:W-:-:S04]  /*3420*/  FMUL R5, R5, R56 ;  /* 0x0000003805057220 */ /* 0x000fc80000400000 */
[----:B------:R-:W-:-:S05]  /*3430*/  FFMA R5, R54, R23, R5 ;  /* 0x0000001736057223 */ /* 0x000fca0000000005 */
[----:B------:R-:W-:-:S04]  /*3440*/  F2FP.F16.F32.PACK_AB R5, RZ, R5 ;  /* 0x00000005ff05723e */ /* 0x000fc800000000ff */
[----:B-1-3--:R-:W-:Y:S01]  /*3450*/  PRMT R6, R5, 0x7610, R6 ;  /* 0x0000761005067816 */ /* 0x00afe20000000006 */
[----:B------:R-:W-:-:S05]  /*3460*/  @P1 IMAD.MOV.U32 R5, RZ, RZ, R13 ;  /* 0x000000ffff051224 */ /* 0x000fca00078e000d */
[----:B------:R0:W-:Y:S01]  /*3470*/  @P1 STG.E.U16 desc[UR36][R4.64+0x70], R6 ;  /* 0x0000700604001986 */ /* 0x0001e2000c101524 */
[----:B------:R-:W-:Y:S05]  /*3480*/  @!P0 BRA `(.L_x_89) ;  /* 0x0000000000048947 */ /* 0x000fea0003800000 */
[----:B------:R1:W5:Y:S02]  /*3490*/  LDG.E.LTC128B.U16 R24, desc[UR36][R10.64+0x72] ;  /* 0x000072240a187981 */ /* 0x000364000c1e1520 */
.L_x_89:
[----:B------:R-:W-:Y:S05]  /*34a0*/  BSYNC B1 ;  /* 0x0000000000017941 */ /* 0x000fea0003800000 */
.L_x_88:
[----:B------:R-:W-:Y:S05]  /*34b0*/  @!P0 BRA `(.L_x_90) ;  /* 0x0000000800a88947 */ /* 0x000fea0003800000 */
[----:B-----5:R-:W-:-:S05]  /*34c0*/  HADD2.F32 R3, -RZ, R24.H0_H0 ;  /* 0x20000018ff037230 */ /* 0x020fca0000004100 */
[----:B0-----:R-:W-:-:S04]  /*34d0*/  FMUL R4, R3, R56 ;  /* 0x0000003803047220 */ /* 0x001fc80000400000 */
[----:B------:R-:W-:-:S05]  /*34e0*/  FFMA R4, R55, R23, R4 ;  /* 0x0000001737047223 */ /* 0x000fca0000000004 */
[----:B------:R-:W-:-:S05]  /*34f0*/  F2FP.F16.F32.PACK_AB R4, RZ, R4 ;  /* 0x00000004ff04723e */ /* 0x000fca00000000ff */
[----:B------:R3:W-:Y:S01]  /*3500*/  STG.E.U16 desc[UR36][R12.64+0x72], R4 ;  /* 0x000072040c007986 */ /* 0x0007e2000c101524 */
[----:B------:R-:W-:Y:S05]  /*3510*/  BRA `(.L_x_90) ;  /* 0x0000000800907947 */ /* 0x000fea0003800000 */
.L_x_29:
[----:B------:R-:W-:Y:S01]  /*3520*/  ISETP.GT.AND P0, PT, R4, 0x1, PT ;  /* 0x000000010400780c */ /* 0x000fe20003f04270 */
[----:B------:R-:W-:Y:S01]  /*3530*/  ULDC.64 UR4, c[0x0][0x5c0] ;  /* 0x0001700000047ab9 */ /* 0x000fe20000000a00 */
[-C--:B------:R-:W-:Y:S01]  /*3540*/  FMUL R24, R24, R23.reuse ;  /* 0x0000001718187220 */ /* 0x080fe20000400000 */
[-C--:B------:R-:W-:Y:S01]  /*3550*/  FMUL R25, R25, R23.reuse ;  /* 0x0000001719197220 */ /* 0x080fe20000400000 */
[----:B------:R-:W-:Y:S01]  /*3560*/  ISETP.GT.AND P3, PT, R3, RZ, P0 ;  /* 0x000000ff0300720c */ /* 0x000fe20000764270 */
[-C--:B------:R-:W-:Y:S01]  /*3570*/  FMUL R26, R26, R23.reuse ;  /* 0x000000171a1a7220 */ /* 0x080fe20000400000 */
[----:B------:R-:W-:Y:S01]  /*3580*/  LEA R6, P4, R58, UR4, 0x1 ;  /* 0x000000043a067c11 */ /* 0x000fe2000f8808ff */
[-C--:B------:R-:W-:Y:S01]  /*3590*/  FMUL R27, R27, R23.reuse ;  /* 0x000000171b1b7220 */ /* 0x080fe20000400000 */
[----:B------:R-:W-:Y:S01]  /*35a0*/  F2FP.F16.F32.PACK_AB R24, RZ, R24 ;  /* 0x00000018ff18723e */ /* 0x000fe200000000ff */
[-C--:B------:R-:W-:Y:S01]  /*35b0*/  FMUL R28, R28, R23.reuse ;  /* 0x000000171c1c7220 */ /* 0x080fe20000400000 */
[----:B------:R-:W-:Y:S01]  /*35c0*/  LEA.HI.X R7, R58, UR5, R75, 0x1, P4 ;  /* 0x000000053a077c11 */ /* 0x000fe2000a0f0c4b */
[----:B------:R-:W-:Y:S01]  /*35d0*/  FMUL R29, R29, R23 ;  /* 0x000000171d1d7220 */ /* 0x000fe20000400000 */
[----:B------:R-:W-:Y:S01]  /*35e0*/  F2FP.F16.F32.PACK_AB R25, RZ, R25 ;  /* 0x00000019ff19723e */ /* 0x000fe200000000ff */
[-C--:B------:R-:W-:Y:S01]  /*35f0*/  FMUL R30, R30, R23.reuse ;  /* 0x000000171e1e7220 */ /* 0x080fe20000400000 */
[----:B------:R-:W-:Y:S01]  /*3600*/  SHF.L.U64.HI R67, R66, 0x4, R67 ;  /* 0x0000000442437819 */ /* 0x000fe20000010243 */
[----:B------:R-:W-:Y:S01]  /*3610*/  @P1 STG.E.U16 desc[UR36][R6.64], R24 ;  /* 0x0000001806001986 */ /* 0x000fe2000c101524 */
[----:B------:R-:W-:Y:S01]  /*3620*/  ISETP.GT.AND P1, PT, R4, 0x8, PT ;  /* 0x000000080400780c */ /* 0x000fe20003f24270 */
[-C--:B------:R-:W-:Y:S01]  /*3630*/  FMUL R31, R31, R23.reuse ;  /* 0x000000171f1f7220 */ /* 0x080fe20000400000 */
[C---:B------:R-:W-:Y:S01]  /*3640*/  ISETP.GT.AND P4, PT, R3.reuse, 0x8, P0 ;  /* 0x000000080300780c */ /* 0x040fe20000784270 */
[----:B------:R-:W-:Y:S01]  /*3650*/  @P3 STG.E.U16 desc[UR36][R6.64+0x2], R25 ;  /* 0x0000021906003986 */ /* 0x000fe2000c101524 */
[----:B------:R-:W-:Y:S01]  /*3660*/  LEA R8, P3, R66, R6, 0x4 ;  /* 0x0000000642087211 */ /* 0x000fe200078620ff */
[-C--:B------:R-:W-:Y:S01]  /*3670*/  FMUL R32, R32, R23.reuse ;  /* 0x0000001720207220 */ /* 0x080fe20000400000 */
[----:B------:R-:W-:Y:S01]  /*3680*/  ISETP.GT.AND P2, PT, R3, 0x8, P2 ;  /* 0x000000080300780c */ /* 0x000fe20001744270 */
[-C--:B------:R-:W-:Y:S01]  /*3690*/  FMUL R33, R33, R23.reuse ;  /* 0x0000001721217220 */ /* 0x080fe20000400000 */
[----:B------:R-:W-:Y:S01]  /*36a0*/  ISETP.GT.AND P0, PT, R4, 0x9, PT ;  /* 0x000000090400780c */ /* 0x000fe20003f04270 */
[----:B------:R-:W-:Y:S01]  /*36b0*/  IMAD.X R9, R67, 0x1, R7, P3 ;  /* 0x0000000143097824 */ /* 0x000fe200018e0607 */
[C---:B------:R-:W-:Y:S01]  /*36c0*/  ISETP.GT.AND P5, PT, R3.reuse, RZ, P1 ;  /* 0x000000ff0300720c */ /* 0x040fe20000fa4270 */
[-C--:B------:R-:W-:Y:S01]  /*36d0*/  FMUL R34, R34, R23.reuse ;  /* 0x0000001722227220 */ /* 0x080fe20000400000 */
[----:B------:R-:W-:Y:S01]  /*36e0*/  ISETP.GT.AND P3, PT, R3, RZ, P0 ;  /* 0x000000ff0300720c */ /* 0x000fe20000764270 */
[-C--:B------:R-:W-:Y:S01]  /*36f0*/  FMUL R35, R35, R23.reuse ;  /* 0x0000001723237220 */ /* 0x080fe20000400000 */
[----:B------:R-:W-:Y:S01]  /*3700*/  F2FP.F16.F32.PACK_AB R26, RZ, R26 ;  /* 0x0000001aff1a723e */ /* 0x000fe200000000ff */
[----:B------:R-:W-:Y:S01]  /*3710*/  FMUL R36, R36, R23 ;  /* 0x0000001724247220 */ /* 0x000fe20000400000 */
[----:B------:R-:W-:Y:S01]  /*3720*/  F2FP.F16.F32.PACK_AB R27, RZ, R27 ;  /* 0x0000001bff1b723e */ /* 0x000fe200000000ff */
[----:B------:R-:W-:Y:S01]  /*3730*/  FMUL R37, R37, R23 ;  /* 0x0000001725257220 */ /* 0x000fe20000400000 */
[----:B------:R-:W-:Y:S01]  /*3740*/  F2FP.F16.F32.PACK_AB R28, RZ, R28 ;  /* 0x0000001cff1c723e */ /* 0x000fe200000000ff */
[----:B------:R-:W-:Y:S01]  /*3750*/  @P2 STG.E.U16 desc[UR36][R8.64], R26 ;  /* 0x0000001a08002986 */ /* 0x000fe2000c101524 */
[----:B------:R-:W-:Y:S01]  /*3760*/  F2FP.F16.F32.PACK_AB R29, RZ, R29 ;  /* 0x0000001dff1d723e */ /* 0x000fe200000000ff */
[-C--:B------:R-:W-:Y:S01]  /*3770*/  FMUL R38, R38, R23.reuse ;  /* 0x0000001726267220 */ /* 0x080fe20000400000 */
[----:B------:R-:W-:Y:S01]  /*3780*/  ISETP.GT.AND P2, PT, R3, 0x8, P1 ;  /* 0x000000080300780c */ /* 0x000fe20000f44270 */
[----:B------:R-:W-:Y:S01]  /*3790*/  @P4 STG.E.U16 desc[UR36][R8.64+0x2], R27 ;  /* 0x0000021b08004986 */ /* 0x000fe2000c101524 */
[----:B------:R-:W-:Y:S01]  /*37a0*/  ISETP.GT.AND P1, PT, R4, 0x10, PT ;  /* 0x000000100400780c */ /* 0x000fe20003f24270 */
[-C--:B------:R-:W-:Y:S01]  /*37b0*/  FMUL R39, R39, R23.reuse ;  /* 0x0000001727277220 */ /* 0x080fe20000400000 */
[----:B------:R-:W-:Y:S01]  /*37c0*/  F2FP.F16.F32.PACK_AB R30, RZ, R30 ;  /* 0x0000001eff1e723e */ /* 0x000fe200000000ff */
[----:B------:R-:W-:Y:S01]  /*37d0*/  @P5 STG.E.U16 desc[UR36][R6.64+0x10], R28 ;  /* 0x0000101c06005986 */ /* 0x000fe2000c101524 */
[C---:B------:R-:W-:Y:S01]  /*37e0*/  ISETP.GT.AND P4, PT, R3.reuse, RZ, P1 ;  /* 0x000000ff0300720c */ /* 0x040fe20000f84270 */
[----:B------:R-:W-:Y:S01]  /*37f0*/  FMUL R40, R40, R23 ;  /* 0x0000001728287220 */ /* 0x000fe20000400000 */
[----:B------:R-:W-:Y:S01]  /*3800*/  F2FP.F16.F32.PACK_AB R31, RZ, R31 ;  /* 0x0000001fff1f723e */ /* 0x000fe200000000ff */
[----:B------:R-:W-:Y:S01]  /*3810*/  @P3 STG.E.U16 desc[UR36][R6.64+0x12], R29 ;  /* 0x0000121d06003986 */ /* 0x000fe2000c101524 */
[----:B------:R-:W-:Y:S01]  /*3820*/  ISETP.GT.AND P3, PT, R3, 0x8, P0 ;  /* 0x000000080300780c */ /* 0x000fe20000764270 */
[-C--:B------:R-:W-:Y:S01]  /*3830*/  FMUL R41, R41, R23.reuse ;  /* 0x0000001729297220 */ /* 0x080fe20000400000 */
[----:B------:R-:W-:Y:S01]  /*3840*/  ISETP.GT.AND P0, PT, R4, 0x11, PT ;  /* 0x000000110400780c */ /* 0x000fe20003f04270 */
[----:B------:R-:W-:Y:S01]  /*3850*/  @P2 STG.E.U16 desc[UR36][R8.64+0x10], R30 ;  /* 0x0000101e08002986 */ /* 0x000fe2000c101524 */
[----:B------:R-:W-:Y:S01]  /*3860*/  F2FP.F16.F32.PACK_AB R32, RZ, R32 ;  /* 0x00000020ff20723e */ /* 0x000fe200000000ff */
[-C--:B------:R-:W-:Y:S01]  /*3870*/  FMUL R42, R42, R23.reuse ;  /* 0x000000172a2a7220 */ /* 0x080fe20000400000 */
[----:B------:R-:W-:Y:S01]  /*3880*/  ISETP.GT.AND P5, PT, R3, RZ, P0 ;  /* 0x000000ff0300720c */ /* 0x000fe200007a4270 */
[-C--:B------:R-:W-:Y:S01]  /*3890*/  FMUL R43, R43, R23.reuse ;  /* 0x000000172b2b7220 */ /* 0x080fe20000400000 */
[----:B------:R-:W-:Y:S01]  /*38a0*/  ISETP.GT.AND P2, PT, R3, 0x8, P1 ;  /* 0x000000080300780c */ /* 0x000fe20000f44270 */
[-C--:B------:R-:W-:Y:S01]  /*38b0*/  FMUL R44, R44, R23.reuse ;  /* 0x000000172c2c7220 */ /* 0x080fe20000400000 */
[----:B------:R-:W-:Y:S01]  /*38c0*/  ISETP.GT.AND P1, PT, R4, 0x18, PT ;  /* 0x000000180400780c */ /* 0x000fe20003f24270 */
[----:B------:R-:W-:Y:S01]  /*38d0*/  FMUL R45, R45, R23 ;  /* 0x000000172d2d7220 */ /* 0x000fe20000400000 */
[----:B------:R-:W-:Y:S01]  /*38e0*/  F2FP.F16.F32.PACK_AB R33, RZ, R33 ;  /* 0x00000021ff21723e */ /* 0x000fe200000000ff */
[----:B------:R-:W-:Y:S01]  /*38f0*/  @P3 STG.E.U16 desc[UR36][R8.64+0x12], R31 ;  /* 0x0000121f08003986 */ /* 0x000fe2000c101524 */
[C---:B------:R-:W-:Y:S01]  /*3900*/  ISETP.GT.AND P3, PT, R3.reuse, 0x8, P0 ;  /* 0x000000080300780c */ /* 0x040fe20000764270 */
[-C--:B------:R-:W-:Y:S01]  /*3910*/  FMUL R46, R46, R23.reuse ;  /* 0x000000172e2e7220 */ /* 0x080fe20000400000 */
[----:B------:R-:W-:Y:S01]  /*3920*/  ISETP.GT.AND P0, PT, R4, 0x19, PT ;  /* 0x000000190400780c */ /* 0x000fe20003f04270 */
[----:B------:R-:W-:Y:S01]  /*3930*/  @P4 STG.E.U16 desc[UR36][R6.64+0x20], R32 ;  /* 0x0000202006004986 */ /* 0x000fe2000c101524 */
[----:B------:R-:W-:Y:S01]  /*3940*/  ISETP.GT.AND P4, PT, R3, RZ, P1 ;  /* 0x000000ff0300720c */ /* 0x000fe20000f84270 */
[-C--:B------:R-:W-:Y:S01]  /*3950*/  FMUL R47, R47, R23.reuse ;  /* 0x000000172f2f7220 */ /* 0x080fe20000400000 */
[----:B------:R-:W-:Y:S01]  /*3960*/  F2FP.F16.F32.PACK_AB R34, RZ, R34 ;  /* 0x00000022ff22723e */ /* 0x000fe200000000ff */
[----:B------:R-:W-:Y:S01]  /*3970*/  @P5 STG.E.U16 desc[UR36][R6.64+0x22], R33 ;  /* 0x0000222106005986 */ /* 0x000fe2000c101524 */
[----:B------:R-:W-:Y:S01]  /*3980*/  ISETP.GT.AND P5, PT, R3, RZ, P0 ;  /* 0x000000ff0300720c */ /* 0x000fe200007a4270 */
[----:B------:R-:W-:Y:S01]  /*3990*/  FMUL R48, R48, R23 ;  /* 0x0000001730307220 */ /* 0x000fe20000400000 */
[----:B------:R-:W-:Y:S01]  /*39a0*/  F2FP.F16.F32.PACK_AB R35, RZ, R35 ;  /* 0x00000023ff23723e */ /* 0x000fe200000000ff */
[----:B------:R-:W-:Y:S01]  /*39b0*/  @P2 STG.E.U16 desc[UR36][R8.64+0x20], R34 ;  /* 0x0000202208002986 */ /* 0x000fe2000c101524 */
[----:B------:R-:W-:Y:S01]  /*39c0*/  F2FP.F16.F32.PACK_AB R36, RZ, R36 ;  /* 0x00000024ff24723e */ /* 0x000fe200000000ff */
[-C--:B------:R-:W-:Y:S01]  /*39d0*/  FMUL R49, R49, R23.reuse ;  /* 0x0000001731317220 */ /* 0x080fe20000400000 */
[C---:B------:R-:W-:Y:S01]  /*39e0*/  ISETP.GT.AND P2, PT, R3.reuse, 0x8, P1 ;  /* 0x000000080300780c */ /* 0x040fe20000f44270 */
[----:B------:R-:W-:Y:S01]  /*39f0*/  @P3 STG.E.U16 desc[UR36][R8.64+0x22], R35 ;  /* 0x0000222308003986 */ /* 0x000fe2000c101524 */
[----:B------:R-:W-:Y:S01]  /*3a00*/  ISETP.GT.AND P1, PT, R4, 0x20, PT ;  /* 0x000000200400780c */ /* 0x000fe20003f24270 */
[----:B------:R-:W-:Y:S01]  /*3a10*/  FMUL R50, R50, R23 ;  /* 0x0000001732327220 */ /* 0x000fe20000400000 */
[----:B------:R-:W-:Y:S01]  /*3a20*/  F2FP.F16.F32.PACK_AB R37, RZ, R37 ;  /* 0x00000025ff25723e */ /* 0x000fe200000000ff */
[----:B------:R-:W-:Y:S01]  /*3a30*/  @P4 STG.E.U16 desc[UR36][R6.64+0x30], R36 ;  /* 0x0000302406004986 */ /* 0x000fe2000c101524 */
[----:B------:R-:W-:Y:S01]  /*3a40*/  ISETP.GT.AND P3, PT, R3, 0x8, P0 ;  /* 0x000000080300780c */ /* 0x000fe20000764270 */
[-C--:B------:R-:W-:Y:S01]  /*3a50*/  FMUL R51, R51, R23.reuse ;  /* 0x0000001733337220 */ /* 0x080fe20000400000 */
[----:B------:R-:W-:Y:S01]  /*3a60*/  ISETP.GT.AND P0, PT, R4, 0x21, PT ;  /* 0x000000210400780c */ /* 0x000fe20003f04270 */
[----:B------:R-:W-:Y:S01]  /*3a70*/  @P5 STG.E.U16 desc[UR36][R6.64+0x32], R37 ;  /* 0x0000322506005986 */ /* 0x000fe2000c101524 */
        /* <DEDUP_REMOVED lines=10> */
[----:B------:R-:W-:-:S02]  /*3b20*/  F2FP.F16.F32.PACK_AB R41, RZ, R41 ;  /* 0x00000029ff29723e */ /* 0x000fc400000000ff */
[C---:B------:R-:W-:Y:S01]  /*3b30*/  ISETP.GT.AND P1, PT, R3.reuse, 0x8, P1 ;  /* 0x000000080300780c */ /* 0x040fe20000f24270 */
[----:B------:R-:W-:Y:S01]  /*3b40*/  @P3 STG.E.U16 desc[UR36][R8.64+0x32], R39 ;  /* 0x0000322708003986 */ /* 0x000fe2000c101524 */
[C---:B------:R-:W-:Y:S02]  /*3b50*/  ISETP.GT.AND P2, PT, R3.reuse, 0x8, P0 ;  /* 0x000000080300780c */ /* 0x040fe40000744270 */
[C---:B------:R-:W-:Y:S01]  /*3b60*/  ISETP.GT.AND P0, PT, R4.reuse, 0x29, PT ;  /* 0x000000290400780c */ /* 0x040fe20003f04270 */
[----:B------:R-:W-:Y:S01]  /*3b70*/  @P4 STG.E.U16 desc[UR36][R6.64+0x40], R40 ;  /* 0x0000402806004986 */ /* 0x000fe2000c101524 */
[----:B------:R-:W-:Y:S02]  /*3b80*/  ISETP.GT.AND P4, PT, R4, 0x28, PT ;  /* 0x000000280400780c */ /* 0x000fe40003f84270 */
[----:B------:R-:W-:Y:S01]  /*3b90*/  F2FP.F16.F32.PACK_AB R42, RZ, R42 ;  /* 0x0000002aff2a723e */ /* 0x000fe200000000ff */
[----:B------:R-:W-:Y:S01]  /*3ba0*/  @P5 STG.E.U16 desc[UR36][R6.64+0x42], R41 ;  /* 0x0000422906005986 */ /* 0x000fe2000c101524 */
[----:B------:R-:W-:-:S02]  /*3bb0*/  ISETP.GT.AND P5, PT, R3, RZ, P4 ;  /* 0x000000ff0300720c */ /* 0x000fc400027a4270 */
[C---:B------:R-:W-:Y:S01]  /*3bc0*/  ISETP.GT.AND P3, PT, R3.reuse, RZ, P0 ;  /* 0x000000ff0300720c */ /* 0x040fe20000764270 */
[----:B------:R-:W-:Y:S01]  /*3bd0*/  @P1 STG.E.U16 desc[UR36][R8.64+0x40], R42 ;  /* 0x0000402a08001986 */ /* 0x000fe2000c101524 */
[----:B------:R-:W-:Y:S02]  /*3be0*/  F2FP.F16.F32.PACK_AB R43, RZ, R43 ;  /* 0x0000002bff2b723e */ /* 0x000fe400000000ff */
[----:B------:R-:W-:Y:S02]  /*3bf0*/  F2FP.F16.F32.PACK_AB R44, RZ, R44 ;  /* 0x0000002cff2c723e */ /* 0x000fe400000000ff */
[C---:B------:R-:W-:Y:S01]  /*3c00*/  ISETP.GT.AND P4, PT, R3.reuse, 0x8, P4 ;  /* 0x000000080300780c */ /* 0x040fe20002784270 */
[----:B------:R-:W-:Y:S01]  /*3c10*/  @P2 STG.E.U16 desc[UR36][R8.64+0x42], R43 ;  /* 0x0000422b08002986 */ /* 0x000fe2000c101524 */
[----:B------:R-:W-:Y:S02]  /*3c20*/  F2FP.F16.F32.PACK_AB R45, RZ, R45 ;  /* 0x0000002dff2d723e */ /* 0x000fe400000000ff */
[----:B------:R-:W-:Y:S01]  /*3c30*/  ISETP.GT.AND P2, PT, R4, 0x31, PT ;  /* 0x000000310400780c */ /* 0x000fe20003f44270 */
[----:B------:R-:W-:Y:S01]  /*3c40*/  @P5 STG.E.U16 desc[UR36][R6.64+0x50], R44 ;  /* 0x0000502c06005986 */ /* 0x000fe2000c101524 */
[----:B------:R-:W-:-:S02]  /*3c50*/  ISETP.GT.AND P5, PT, R3, 0x8, P0 ;  /* 0x000000080300780c */ /* 0x000fc400007a4270 */
[C---:B------:R-:W-:Y:S01]  /*3c60*/  ISETP.GT.AND P1, PT, R4.reuse, 0x38, PT ;  /* 0x000000380400780c */ /* 0x040fe20003f24270 */
[----:B------:R-:W-:Y:S01]  /*3c70*/  @P3 STG.E.U16 desc[UR36][R6.64+0x52], R45 ;  /* 0x0000522d06003986 */ /* 0x000fe2000c101524 */
[C---:B------:R-:W-:Y:S02]  /*3c80*/  ISETP.GT.AND P3, PT, R4.reuse, 0x30, PT ;  /* 0x000000300400780c */ /* 0x040fe40003f64270 */
[----:B------:R-:W-:Y:S01]  /*3c90*/  ISETP.GT.AND P0, PT, R4, 0x39, PT ;  /* 0x000000390400780c */ /* 0x000fe20003f04270 */
[----:B------:R-:W-:Y:S01]  /*3ca0*/  @P4 IMAD.MOV.U32 R4, RZ, RZ, R8 ;  /* 0x000000ffff044224 */ /* 0x000fe200078e0008 */
[----:B------:R-:W-:Y:S01]  /*3cb0*/  F2FP.F16.F32.PACK_AB R46, RZ, R46 ;  /* 0x0000002eff2e723e */ /* 0x000fe200000000ff */
[----:B------:R-:W-:Y:S01]  /*3cc0*/  @P4 IMAD.MOV.U32 R5, RZ, RZ, R9 ;  /* 0x000000ffff054224 */ /* 0x000fe200078e0009 */
[----:B------:R-:W-:Y:S02]  /*3cd0*/  F2FP.F16.F32.PACK_AB R47, RZ, R47 ;  /* 0x0000002fff2f723e */ /* 0x000fe400000000ff */
[----:B------:R-:W-:-:S02]  /*3ce0*/  F2FP.F16.F32.PACK_AB R48, RZ, R48 ;  /* 0x00000030ff30723e */ /* 0x000fc400000000ff */
[----:B------:R0:W-:Y:S01]  /*3cf0*/  @P4 STG.E.U16 desc[UR36][R4.64+0x50], R46 ;  /* 0x0000502e04004986 */ /* 0x0001e2000c101524 */
[C---:B------:R-:W-:Y:S02]  /*3d00*/  ISETP.GT.AND P4, PT, R3.reuse, RZ, P2 ;  /* 0x000000ff0300720c */ /* 0x040fe40001784270 */
[----:B------:R-:W-:Y:S02]  /*3d10*/  F2FP.F16.F32.PACK_AB R49, RZ, R49 ;  /* 0x00000031ff31723e */ /* 0x000fe400000000ff */
[----:B------:R-:W-:Y:S02]  /*3d20*/  ISETP.GT.AND P2, PT, R3, 0x8, P2 ;  /* 0x000000080300780c */ /* 0x000fe40001744270 */
[----:B------:R-:W-:Y:S02]  /*3d30*/  F2FP.F16.F32.PACK_AB R50, RZ, R50 ;  /* 0x00000032ff32723e */ /* 0x000fe400000000ff */
[----:B------:R-:W-:Y:S02]  /*3d40*/  F2FP.F16.F32.PACK_AB R51, RZ, R51 ;  /* 0x00000033ff33723e */ /* 0x000fe400000000ff */
[----:B------:R-:W-:Y:S01]  /*3d50*/  F2FP.F16.F32.PACK_AB R52, RZ, R52 ;  /* 0x00000034ff34723e */ /* 0x000fe200000000ff */
[----:B0-----:R-:W-:Y:S01]  /*3d60*/  @P5 IMAD.MOV.U32 R4, RZ, RZ, R8 ;  /* 0x000000ffff045224 */ /* 0x001fe200078e0008 */
[----:B------:R-:W-:Y:S01]  /*3d70*/  F2FP.F16.F32.PACK_AB R53, RZ, R53 ;  /* 0x00000035ff35723e */ /* 0x000fe200000000ff */
[----:B------:R-:W-:Y:S01]  /*3d80*/  @P5 IMAD.MOV.U32 R5, RZ, RZ, R9 ;  /* 0x000000ffff055224 */ /* 0x000fe200078e0009 */
[----:B------:R-:W-:-:S02]  /*3d90*/  F2FP.F16.F32.PACK_AB R54, RZ, R54 ;  /* 0x00000036ff36723e */ /* 0x000fc400000000ff */
[----:B------:R-:W-:Y:S02]  /*3da0*/  F2FP.F16.F32.PACK_AB R55, RZ, R55 ;  /* 0x00000037ff37723e */ /* 0x000fe400000000ff */
[----:B------:R0:W-:Y:S01]  /*3db0*/  @P5 STG.E.U16 desc[UR36][R4.64+0x52], R47 ;  /* 0x0000522f04005986 */ /* 0x0001e2000c101524 */
[C---:B------:R-:W-:Y:S02]  /*3dc0*/  ISETP.GT.AND P5, PT, R3.reuse, RZ, P3 ;  /* 0x000000ff0300720c */ /* 0x040fe40001fa4270 */
[----:B------:R-:W-:-:S11]  /*3dd0*/  ISETP.GT.AND P3, PT, R3, 0x8, P3 ;  /* 0x000000080300780c */ /* 0x000fd60001f64270 */
[----:B0-----:R-:W-:Y:S02]  /*3de0*/  @P5 IMAD.MOV.U32 R4, RZ, RZ, R6 ;  /* 0x000000ffff045224 */ /* 0x001fe400078e0006 */
[----:B------:R-:W-:-:S05]  /*3df0*/  @P5 IMAD.MOV.U32 R5, RZ, RZ, R7 ;  /* 0x000000ffff055224 */ /* 0x000fca00078e0007 */
[----:B------:R0:W-:Y:S01]  /*3e00*/  @P5 STG.E.U16 desc[UR36][R4.64+0x60], R48 ;  /* 0x0000603004005986 */ /* 0x0001e2000c101524 */
[C---:B------:R-:W-:Y:S02]  /*3e10*/  ISETP.GT.AND P5, PT, R3.reuse, RZ, P0 ;  /* 0x000000ff0300720c */ /* 0x040fe400007a4270 */
[----:B------:R-:W-:Y:S01]  /*3e20*/  ISETP.GT.AND P0, PT, R3, 0x8, P0 ;  /* 0x000000080300780c */ /* 0x000fe20000704270 */
[----:B0-----:R-:W-:Y:S02]  /*3e30*/  @P4 IMAD.MOV.U32 R4, RZ, RZ, R6 ;  /* 0x000000ffff044224 */ /* 0x001fe400078e0006 */
[----:B------:R-:W-:-:S05]  /*3e40*/  @P4 IMAD.MOV.U32 R5, RZ, RZ, R7 ;  /* 0x000000ffff054224 */ /* 0x000fca00078e0007 */
[----:B------:R0:W-:Y:S01]  /*3e50*/  @P4 STG.E.U16 desc[UR36][R4.64+0x62], R49 ;  /* 0x0000623104004986 */ /* 0x0001e2000c101524 */
[C---:B------:R-:W-:Y:S02]  /*3e60*/  ISETP.GT.AND P4, PT, R3.reuse, RZ, P1 ;  /* 0x000000ff0300720c */ /* 0x040fe40000f84270 */
[----:B------:R-:W-:Y:S01]  /*3e70*/  ISETP.GT.AND P1, PT, R3, 0x8, P1 ;  /* 0x000000080300780c */ /* 0x000fe20000f24270 */
[----:B0-----:R-:W-:Y:S02]  /*3e80*/  @P3 IMAD.MOV.U32 R4, RZ, RZ, R8 ;  /* 0x000000ffff043224 */ /* 0x001fe400078e0008 */
[----:B------:R-:W-:-:S05]  /*3e90*/  @P3 IMAD.MOV.U32 R5, RZ, RZ, R9 ;  /* 0x000000ffff053224 */ /* 0x000fca00078e0009 */
[----:B------:R0:W-:Y:S02]  /*3ea0*/  @P3 STG.E.U16 desc[UR36][R4.64+0x60], R50 ;  /* 0x0000603204003986 */ /* 0x0001e4000c101524 */
[----:B0-----:R-:W-:Y:S02]  /*3eb0*/  @P2 IMAD.MOV.U32 R4, RZ, RZ, R8 ;  /* 0x000000ffff042224 */ /* 0x001fe400078e0008 */
[----:B------:R-:W-:-:S05]  /*3ec0*/  @P2 IMAD.MOV.U32 R5, RZ, RZ, R9 ;  /* 0x000000ffff052224 */ /* 0x000fca00078e0009 */
[----:B------:R0:W-:Y:S02]  /*3ed0*/  @P2 STG.E.U16 desc[UR36][R4.64+0x62], R51 ;  /* 0x0000623304002986 */ /* 0x0001e4000c101524 */
[----:B0-----:R-:W-:Y:S02]  /*3ee0*/  @P4 IMAD.MOV.U32 R4, RZ, RZ, R6 ;  /* 0x000000ffff044224 */ /* 0x001fe400078e0006 */
[----:B------:R-:W-:-:S05]  /*3ef0*/  @P4 IMAD.MOV.U32 R5, RZ, RZ, R7 ;  /* 0x000000ffff054224 */ /* 0x000fca00078e0007 */
[----:B------:R0:W-:Y:S04]  /*3f00*/  @P4 STG.E.U16 desc[UR36][R4.64+0x70], R52 ;  /* 0x0000703404004986 */ /* 0x0001e8000c101524 */
[----:B------:R1:W-:Y:S01]  /*3f10*/  @P5 STG.E.U16 desc[UR36][R6.64+0x72], R53 ;  /* 0x0000723506005986 */ /* 0x0003e2000c101524 */
[----:B0-----:R-:W-:Y:S02]  /*3f20*/  @P1 IMAD.MOV.U32 R4, RZ, RZ, R8 ;  /* 0x000000ffff041224 */ /* 0x001fe400078e0008 */
[----:B------:R-:W-:-:S05]  /*3f30*/  @P1 IMAD.MOV.U32 R5, RZ, RZ, R9 ;  /* 0x000000ffff051224 */ /* 0x000fca00078e0009 */
[----:B------:R1:W-:Y:S04]  /*3f40*/  @P1 STG.E.U16 desc[UR36][R4.64+0x70], R54 ;  /* 0x0000703604001986 */ /* 0x0003e8000c101524 */
[----:B------:R1:W-:Y:S02]  /*3f50*/  @P0 STG.E.U16 desc[UR36][R8.64+0x72], R55 ;  /* 0x0000723708000986 */ /* 0x0003e4000c101524 */
.L_x_90:
[----:B------:R-:W-:Y:S05]  /*3f60*/  BSYNC B0 ;  /* 0x0000000000007941 */ /* 0x000fea0003800000 */
.L_x_28:
[----:B------:R-:W-:Y:S01]  /*3f70*/  ULDC UR4, c[0x0][0xc] ;  /* 0x0000030000047ab9 */ /* 0x000fe20000000800 */
[----:B------:R-:W-:Y:S01]  /*3f80*/  ULDC UR5, c[0x0][0x10] ;  /* 0x0000040000057ab9 */ /* 0x000fe20000000800 */
[----:B------:R-:W0:Y:S01]  /*3f90*/  LDC R3, c[0x0][0x14] ;  /* 0x00000500ff037b82 */ /* 0x000e220000000800 */
[----:B------:R-:W-:Y:S01]  /*3fa0*/  UIMAD.WIDE.U32 UR4, UR4, UR5, URZ ;  /* 0x00000005040472a5 */ /* 0x000fe2000f8e003f */
[----:B------:R-:W-:Y:S02]  /*3fb0*/  IMAD.MOV.U32 R59, RZ, RZ, -0x1 ;  /* 0xffffffffff3b7424 */ /* 0x000fe400078e00ff */
[----:B------:R-:W-:-:S03]  /*3fc0*/  IMAD.MOV.U32 R57, RZ, RZ, -0x1 ;  /* 0xffffffffff397424 */ /* 0x000fc600078e00ff */
[----:B0-----:R-:W-:-:S04]  /*3fd0*/  IMAD.WIDE.U32 R16, R3, UR4, R16 ;  /* 0x0000000403107c25 */ /* 0x001fc8000f8e0010 */
[----:B------:R-:W-:Y:S01]  /*3fe0*/  IMAD R3, R3, UR5, RZ ;  /* 0x0000000503037c24 */ /* 0x000fe2000f8e02ff */
[----:B------:R-:W-:Y:S02]  /*3ff0*/  ULDC.64 UR4, c[0x0][0x650] ;  /* 0x0001940000047ab9 */ /* 0x000fe40000000a00 */
[----:B------:R-:W-:Y:S01]  /*4000*/  ISETP.GE.U32.AND P0, PT, R16, UR4, PT ;  /* 0x0000000410007c0c */ /* 0x000fe2000bf06070 */
[--C-:B------:R-:W-:Y:S01]  /*4010*/  IMAD.IADD R17, R17, 0x1, R3.reuse ;  /* 0x0000000111117824 */ /* 0x100fe200078e0203 */
[----:B------:R-:W-:-:S04]  /*4020*/  PRMT R3, RZ, 0x7610, R3 ;  /* 0x00007610ff037816 */ /* 0x000fc80000000003 */
[----:B------:R-:W-:-:S13]  /*4030*/  ISETP.GE.U32.AND.EX P0, PT, R17, UR5, PT, P0 ;  /* 0x0000000511007c0c */ /* 0x000fda000bf06100 */
[----:B------:R-:W-:Y:S05]  /*4040*/  @P0 BRA `(.L_x_91) ;  /* 0x0000000400640947 */ /* 0x000fea0003800000 */
[----:B---3--:R-:W0:Y:S01]  /*4050*/  S2R R12, SR_CTAID.X ;  /* 0x00000000000c7919 */ /* 0x008e220000002500 */
[----:B-12-4-:R-:W1:Y:S01]  /*4060*/  LDC.64 R10, c[0x0][0x628] ;  /* 0x00018a00ff0a7b82 */ /* 0x016e620000000a00 */
[----:B------:R-:W-:Y:S01]  /*4070*/  ULDC UR4, c[0x0][0x150] ;  /* 0x0000540000047ab9 */ /* 0x000fe20000000800 */
[----:B------:R-:W-:Y:S01]  /*4080*/  IMAD.MOV.U32 R8, RZ, RZ, R16 ;  /* 0x000000ffff087224 */ /* 0x000fe200078e0010 */
[----:B-----5:R-:W2:Y:S01]  /*4090*/  S2R R24, SR_CTAID.Y ;  /* 0x0000000000187919 */ /* 0x020ea20000002600 */
[----:B------:R-:W-:-:S04]  /*40a0*/  IMAD.MOV.U32 R9, RZ, RZ, R17 ;  /* 0x000000ffff097224 */ /* 0x000fc800078e0011 */
[----:B------:R-:W3:Y:S08]  /*40b0*/  LDC R21, c[0x0][0x144] ;  /* 0x00005100ff157b82 */ /* 0x000ef00000000800 */
[----:B------:R-:W4:Y:S08]  /*40c0*/  LDC R0, c[0x0][0x630] ;  /* 0x00018c00ff007b82 */ /* 0x000f300000000800 */
[----:B------:R-:W2:Y:S01]  /*40d0*/  LDC.64 R14, c[0x0][0x620] ;  /* 0x00018800ff0e7b82 */ /* 0x000ea20000000a00 */
[----:B-1----:R-:W-:-:S04]  /*40e0*/  ISETP.NE.U32.AND P0, PT, R10, RZ, PT ;  /* 0x000000ff0a00720c */ /* 0x002fc80003f05070 */
[----:B------:R-:W-:Y:S02]  /*40f0*/  ISETP.NE.AND.EX P0, PT, R11, RZ, PT, P0 ;  /* 0x000000ff0b00720c */ /* 0x000fe40003f05300 */
[----:B0-----:R-:W-:-:S05]  /*4100*/  I2FP.F32.U32 R3, R12 ;  /* 0x0000000c00037245 */ /* 0x001fca0000201000 */
[----:B------:R-:W-:-:S04]  /*4110*/  FMUL R3, R3, UR4 ;  /* 0x0000000403037c20 */ /* 0x000fc80008400000 */
[----:B------:R0:W1:Y:S02]  /*4120*/  F2I.U32.TRUNC.NTZ R20, R3 ;  /* 0x0000000300147305 */ /* 0x000064000020f000 */
[----:B---34-:R-:W-:Y:S05]  /*4130*/  @!P0 BRA `(.L_x_92) ;  /* 0x0000000000288947 */ /* 0x018fea0003800000 */
[----:B0-----:R-:W0:Y:S02]  /*4140*/  LDC R3, c[0x0][0x634] ;  /* 0x00018d00ff037b82 */ /* 0x001e240000000800 */
        /* <DEDUP_REMOVED lines=9> */
.L_x_92:
[----:B------:R-:W3:Y:S01]  /*41e0*/  LDC.64 R28, c[0x0][0x640] ;  /* 0x00019000ff1c7b82 */ /* 0x000ee20000000a00 */
[-CC-:B------:R-:W-:Y:S01]  /*41f0*/  SHF.R.U64 R57, R8, R0.reuse, R9.reuse ;  /* 0x0000000008397219 */ /* 0x180fe20000001209 */
[----:B-1----:R-:W-:Y:S01]  /*4200*/  IMAD.MOV R20, RZ, RZ, -R20 ;  /* 0x000000ffff147224 */ /* 0x002fe200078e0a14 */
[----:B------:R-:W-:Y:S01]  /*4210*/  SHF.R.U32.HI R0, RZ, R0, R9 ;  /* 0x00000000ff007219 */ /* 0x000fe20000011609 */
[----:B------:R-:W-:Y:S01]  /*4220*/  ULDC UR4, c[0x0][0x154] ;  /* 0x0000550000047ab9 */ /* 0x000fe20000000800 */
[----:B0-----:R-:W-:Y:S01]  /*4230*/  IADD3 R3, P0, RZ, -R57, RZ ;  /* 0x80000039ff037210 */ /* 0x001fe20007f1e0ff */
[----:B------:R-:W-:Y:S02]  /*4240*/  IMAD R21, R21, R20, R12 ;  /* 0x0000001415157224 */ /* 0x000fe400078e020c */
[----:B------:R-:W0:Y:S01]  /*4250*/  LDC R6, c[0x0][0x618] ;  /* 0x00018600ff067b82 */ /* 0x000e220000000800 */
[----:B------:R-:W-:Y:S02]  /*4260*/  IMAD.MOV.U32 R7, RZ, RZ, 0x1 ;  /* 0x00000001ff077424 */ /* 0x000fe400078e00ff */
[----:B------:R-:W-:-:S04]  /*4270*/  IMAD.X R5, RZ, RZ, ~R0, P0 ;  /* 0x000000ffff057224 */ /* 0x000fc800000e0e00 */
[-C--:B--2---:R-:W-:Y:S01]  /*4280*/  IMAD R0, R5, R14.reuse, RZ ;  /* 0x0000000e05007224 */ /* 0x084fe200078e02ff */
[----:B------:R-:W1:Y:S01]  /*4290*/  LDC R8, c[0x0][0x608] ;  /* 0x00018200ff087b82 */ /* 0x000e620000000800 */
[----:B------:R-:W-:-:S04]  /*42a0*/  IMAD.WIDE.U32 R4, R3, R14, R16 ;  /* 0x0000000e03047225 */ /* 0x000fc800078e0010 */
[----:B------:R-:W-:Y:S01]  /*42b0*/  IMAD R3, R3, R15, R0 ;  /* 0x0000000f03037224 */ /* 0x000fe200078e0200 */
[----:B------:R-:W-:Y:S02]  /*42c0*/  I2FP.F32.U32 R0, R24 ;  /* 0x0000001800007245 */ /* 0x000fe40000201000 */
[----:B------:R-:W2:Y:S01]  /*42d0*/  LDC R26, c[0x0][0x658] ;  /* 0x00019600ff1a7b82 */ /* 0x000ea20000000800 */
[----:B------:R-:W-:Y:S01]  /*42e0*/  IMAD.IADD R3, R5, 0x1, R3 ;  /* 0x0000000105037824 */ /* 0x000fe200078e0203 */
[----:B---3--:R-:W-:Y:S01]  /*42f0*/  ISETP.NE.U32.AND P0, PT, R28, RZ, PT ;  /* 0x000000ff1c00720c */ /* 0x008fe20003f05070 */
[----:B------:R-:W-:Y:S01]  /*4300*/  FMUL R0, R0, UR4 ;  /* 0x0000000400007c20 */ /* 0x000fe20008400000 */
[----:B------:R-:W-:Y:S02]  /*4310*/  IMAD.MOV.U32 R5, RZ, RZ, -0x1 ;  /* 0xffffffffff057424 */ /* 0x000fe400078e00ff */
[----:B------:R-:W-:Y:S01]  /*4320*/  ISETP.NE.AND.EX P0, PT, R29, RZ, PT, P0 ;  /* 0x000000ff1d00720c */ /* 0x000fe20003f05300 */
[----:B------:R3:W4:Y:S01]  /*4330*/  F2I.U32.TRUNC.NTZ R13, R0 ;  /* 0x00000000000d7305 */ /* 0x000722000020f000 */
[----:B------:R-:W3:Y:S01]  /*4340*/  LDC R15, c[0x0][0x148] ;  /* 0x00005200ff0f7b82 */ /* 0x000ee20000000800 */
[----:B0-----:R-:W-:-:S02]  /*4350*/  SHF.R.U64 R12, R4, R6, R3 ;  /* 0x00000006040c7219 */ /* 0x001fc40000001203 */
[----:B------:R-:W-:-:S05]  /*4360*/  SHF.R.U32.HI R3, RZ, R6, R3 ;  /* 0x00000006ff037219 */ /* 0x000fca0000011603 */
[----:B------:R-:W0:Y:S01]  /*4370*/  LDC R20, c[0x0][0x600] ;  /* 0x00018000ff147b82 */ /* 0x000e220000000800 */
[-CC-:B-1----:R-:W-:Y:S02]  /*4380*/  SHF.R.U64 R10, R12, R8.reuse, R3.reuse ;  /* 0x000000080c0a7219 */ /* 0x182fe40000001203 */
[----:B------:R-:W-:-:S05]  /*4390*/  SHF.R.U32.HI R3, RZ, R8, R3 ;  /* 0x00000008ff037219 */ /* 0x000fca0000011603 */
[----:B------:R-:W1:Y:S01]  /*43a0*/  LDC R27, c[0x0][0x648] ;  /* 0x00019200ff1b7b82 */ /* 0x000e620000000800 */
[-C--:B--2---:R-:W-:Y:S02]  /*43b0*/  SHF.L.U32 R4, R5, R26.reuse, RZ ;  /* 0x0000001a05047219 */ /* 0x084fe400000006ff */
[-CC-:B------:R-:W-:Y:S02]  /*43c0*/  SHF.R.U64 R14, R10, R26.reuse, R3.reuse ;  /* 0x0000001a0a0e7219 */ /* 0x180fe40000001203 */
[----:B------:R-:W-:Y:S02]  /*43d0*/  SHF.R.U32.HI R5, RZ, R26, R3 ;  /* 0x0000001aff057219 */ /* 0x000fe40000011603 */
[----:B------:R-:W-:Y:S01]  /*43e0*/  LOP3.LUT R25, RZ, R4, RZ, 0x33, !PT ;  /* 0x00000004ff197212 */ /* 0x000fe200078e33ff */
[----:B------:R-:W2:Y:S01]  /*43f0*/  LDC R30, c[0x0][0x638] ;  /* 0x00018e00ff1e7b82 */ /* 0x000ea20000000800 */
[----:B------:R-:W-:Y:S01]  /*4400*/  SHF.L.U32 R26, R7, R26, RZ ;  /* 0x0000001a071a7219 */ /* 0x000fe200000006ff */
[----:B------:R-:W-:-:S06]  /*4410*/  IMAD.MOV.U32 R4, RZ, RZ, R14 ;  /* 0x000000ffff047224 */ /* 0x000fcc00078e000e */
[----:B------:R-:W0:Y:S01]  /*4420*/  LDC R31, c[0x0][0x610] ;  /* 0x00018400ff1f7b82 */ /* 0x000e220000000800 */
[----:B----4-:R-:W-:Y:S05]  /*4430*/  @!P0 BRA `(.L_x_93) ;  /* 0x0000000000288947 */ /* 0x010fea0003800000 */
[----:B------:R-:W4:Y:S02]  /*4440*/  LDC R3, c[0x0][0x64c] ;  /* 0x00019300ff037b82 */ /* 0x000f240000000800 */
[----:B----4-:R-:W-:-:S05]  /*4450*/  IADD3 R3, P0, R14, R3, RZ ;  /* 0x000000030e037210 */ /* 0x010fca0007f1e0ff */
        /* <DEDUP_REMOVED lines=8> */
.L_x_93:
[----:B------:R-:W-:Y:S01]  /*44e0*/  ISETP.NE.AND P0, PT, R2, 0x1, PT ;  /* 0x000000010200780c */ /* 0x000fe20003f05270 */
[----:B0-----:R-:W-:Y:S01]  /*44f0*/  VIADD R7, R20, 0xffffffff ;  /* 0xffffffff14077836 */ /* 0x001fe20000000000 */
[----:B-1-3--:R-:W-:Y:S01]  /*4500*/  SHF.R.U64 R0, R4, R27, R5 ;  /* 0x0000001b04007219 */ /* 0x00afe20000001205 */
[----:B------:R-:W-:Y:S01]  /*4510*/  IMAD.MOV R13, RZ, RZ, -R13 ;  /* 0x000000ffff0d7224 */ /* 0x000fe200078e0a0d */
[----:B------:R-:W-:Y:S01]  /*4520*/  LOP3.LUT R5, R10, R25, RZ, 0xc0, !PT ;  /* 0x000000190a057212 */ /* 0x000fe200078ec0ff */
[----:B------:R-:W-:Y:S01]  /*4530*/  IMAD.MOV.U32 R4, RZ, RZ, 0x1 ;  /* 0x00000001ff047424 */ /* 0x000fe200078e00ff */
[----:B------:R-:W-:Y:S01]  /*4540*/  LOP3.LUT R12, R12, R7, RZ, 0xc0, !PT ;  /* 0x000000070c0c7212 */ /* 0x000fe200078ec0ff */
[----:B------:R-:W-:Y:S02]  /*4550*/  IMAD.MOV R3, RZ, RZ, -R0 ;  /* 0x000000ffff037224 */ /* 0x000fe400078e0a00 */
[----:B------:R-:W-:Y:S02]  /*4560*/  IMAD R0, R26, R0, R5 ;  /* 0x000000001a007224 */ /* 0x000fe400078e0205 */
[----:B--2---:R-:W-:-:S02]  /*4570*/  IMAD R3, R3, R30, R14 ;  /* 0x0000001e03037224 */ /* 0x004fc400078e020e */
[----:B------:R-:W-:Y:S02]  /*4580*/  @P0 IMAD R21, R15, R13, R24 ;  /* 0x0000000d0f150224 */ /* 0x000fe400078e0218 */
[----:B------:R-:W-:Y:S01]  /*4590*/  IMAD R5, R3, R20, R12 ;  /* 0x0000001403057224 */ /* 0x000fe200078e020c */
[----:B------:R-:W-:Y:S01]  /*45a0*/  PRMT R3, R4, 0x7610, R3 ;  /* 0x0000761004037816 */ /* 0x000fe20000000003 */
[----:B------:R-:W-:-:S05]  /*45b0*/  IMAD R0, R0, R31, R21 ;  /* 0x0000001f00007224 */ /* 0x000fca00078e0215 */
[----:B------:R-:W-:Y:S02]  /*45c0*/  SEL R59, R5, R0, !P0 ;  /* 0x00000000053b7207 */ /* 0x000fe40004000000 */
[----:B------:R-:W-:-:S07]  /*45d0*/  SEL R0, R0, R5, !P0 ;  /* 0x0000000500007207 */ /* 0x000fce0004000000 */
.L_x_91:
[----:B------:R-:W-:Y:S01]  /*45e0*/  LOP3.LUT P0, RZ, R3, 0xff, RZ, 0xc0, !PT ;  /* 0x000000ff03ff7812 */ /* 0x000fe2000780c0ff */
[----:B------:R-:W-:-:S12]  /*45f0*/  IMAD.MOV.U32 R58, RZ, RZ, R0 ;  /* 0x000000ffff3a7224 */ /* 0x000fd800078e0000 */
[----:B------:R-:W-:Y:S05]  /*4600*/  @P0 BRA `(.L_x_94) ;  /* 0xffffffc800400947 */ /* 0x000fea000383ffff */
[----:B------:R-:W-:Y:S05]  /*4610*/  EXIT ;  /* 0x000000000000794d */ /* 0x000fea0003800000 */
.L_x_3:
[----:B0-----:R-:W-:Y:S01]  /*4620*/  ULDC.64 UR4, c[0x0][0x650] ;  /* 0x0001940000047ab9 */ /* 0x001fe20000000a00 */
        /* <DEDUP_REMOVED lines=25> */
.L_x_96:
[--C-:B------:R-:W-:Y:S01]  /*47c0*/  SHF.R.U64 R12, R10, R14, R11.reuse ;  /* 0x0000000e0a0c7219 */ /* 0x100fe2000000120b */
[----:B------:R-:W0:Y:S01]  /*47d0*/  LDC R22, c[0x0][0x618] ;  /* 0x00018600ff167b82 */ /* 0x000e220000000800 */
[----:B------:R-:W-:Y:S01]  /*47e0*/  I2FP.F32.U32 R6, R4 ;  /* 0x0000000400067245 */ /* 0x000fe20000201000 */
[----:B------:R-:W-:Y:S01]  /*47f0*/  ULDC UR4, c[0x0][0x150] ;  /* 0x0000540000047ab9 */ /* 0x000fe20000000800 */
[----:B------:R-:W-:Y:S02]  /*4800*/  SHF.R.U32.HI R5, RZ, R14, R11 ;  /* 0x0000000eff057219 */ /* 0x000fe4000001160b */
[----:B------:R-:W-:Y:S01]  /*4810*/  IADD3 R9, P0, RZ, -R12, RZ ;  /* 0x8000000cff097210 */ /* 0x000fe20007f1e0ff */
[----:B------:R-:W-:Y:S01]  /*4820*/  FMUL R11, R6, UR4 ;  /* 0x00000004060b7c20 */ /* 0x000fe20008400000 */
[----:B------:R-:W-:Y:S01]  /*4830*/  ULDC UR4, c[0x0][0x154] ;  /* 0x0000550000047ab9 */ /* 0x000fe20000000800 */
[----:B------:R-:W1:Y:S02]  /*4840*/  LDC.64 R24, c[0x0][0x640] ;  /* 0x00019000ff187b82 */ /* 0x000e640000000a00 */
[----:B------:R-:W-:-:S02]  /*4850*/  IMAD.X R5, RZ, RZ, ~R5, P0 ;  /* 0x000000ffff057224 */ /* 0x000fc400000e0e05 */
[----:B------:R-:W2:Y:S01]  /*4860*/  F2I.U32.TRUNC.NTZ R11, R11 ;  /* 0x0000000b000b7305 */ /* 0x000ea2000020f000 */
[----:B------:R-:W-:-:S03]  /*4870*/  IMAD.WIDE.U32 R6, R9, R20, R16 ;  /* 0x0000001409067225 */ /* 0x000fc600078e0010 */
[----:B------:R-:W3:Y:S01]  /*4880*/  LDC R13, c[0x0][0x144] ;  /* 0x00005100ff0d7b82 */ /* 0x000ee20000000800 */
[----:B------:R-:W-:-:S04]  /*4890*/  IMAD R8, R5, R20, RZ ;  /* 0x0000001405087224 */ /* 0x000fc800078e02ff */
[----:B------:R-:W-:Y:S02]  /*48a0*/  IMAD R5, R9, R21, R8 ;  /* 0x0000001509057224 */ /* 0x000fe400078e0208 */
[----:B------:R-:W-:Y:S01]  /*48b0*/  IMAD.MOV.U32 R8, RZ, RZ, -0x1 ;  /* 0xffffffffff087424 */ /* 0x000fe200078e00ff */
[----:B------:R-:W4:Y:S01]  /*48c0*/  LDC R14, c[0x0][0x608] ;  /* 0x00018200ff0e7b82 */ /* 0x000f220000000800 */
[----:B------:R-:W-:Y:S01]  /*48d0*/  IMAD.IADD R5, R7, 0x1, R5 ;  /* 0x0000000107057824 */ /* 0x000fe200078e0205 */
[----:B------:R-:W-:-:S04]  /*48e0*/  I2FP.F32.U32 R7, R3 ;  /* 0x0000000300077245 */ /* 0x000fc80000201000 */
[-C--:B0-----:R-:W-:Y:S01]  /*48f0*/  SHF.R.U64 R10, R6, R22.reuse, R5 ;  /* 0x00000016060a7219 */ /* 0x081fe20000001205 */
[----:B--2---:R-:W-:Y:S01]  /*4900*/  IMAD.MOV R6, RZ, RZ, -R11 ;  /* 0x000000ffff067224 */ /* 0x004fe200078e0a0b */
[----:B------:R-:W0:Y:S01]  /*4910*/  LDC R9, c[0x0][0x658] ;  /* 0x00019600ff097b82 */ /* 0x000e220000000800 */
[----:B-1----:R-:W-:Y:S01]  /*4920*/  ISETP.NE.U32.AND P0, PT, R24, RZ, PT ;  /* 0x000000ff1800720c */ /* 0x002fe20003f05070 */
[----:B------:R-:W-:Y:S01]  /*4930*/  FMUL R7, R7, UR4 ;  /* 0x0000000407077c20 */ /* 0x000fe20008400000 */
[----:B------:R-:W-:Y:S02]  /*4940*/  SHF.R.U32.HI R5, RZ, R22, R5 ;  /* 0x00000016ff057219 */ /* 0x000fe40000011605 */
[----:B------:R-:W-:-:S03]  /*4950*/  ISETP.NE.AND.EX P0, PT, R25, RZ, PT, P0 ;  /* 0x000000ff1900720c */ /* 0x000fc60003f05300 */
[----:B------:R-:W1:Y:S01]  /*4960*/  LDC R20, c[0x0][0x148] ;  /* 0x00005200ff147b82 */ /* 0x000e620000000800 */
[----:B---3--:R-:W-:Y:S02]  /*4970*/  IMAD R23, R13, R6, R4 ;  /* 0x000000060d177224 */ /* 0x008fe400078e0204 */
[----:B------:R-:W-:-:S05]  /*4980*/  IMAD.MOV.U32 R6, RZ, RZ, 0x1 ;  /* 0x00000001ff067424 */ /* 0x000fca00078e00ff */
[----:B------:R-:W2:Y:S01]  /*4990*/  LDC R21, c[0x0][0x600] ;  /* 0x00018000ff157b82 */ /* 0x000ea20000000800 */
[-CC-:B----4-:R-:W-:Y:S02]  /*49a0*/  SHF.R.U64 R13, R10, R14.reuse, R5.reuse ;  /* 0x0000000e0a0d7219 */ /* 0x190fe40000001205 */
[----:B------:R-:W-:Y:S02]  /*49b0*/  SHF.R.U32.HI R4, RZ, R14, R5 ;  /* 0x0000000eff047219 */ /* 0x000fe40000011605 */
[----:B------:R3:W4:Y:S03]  /*49c0*/  F2I.U32.TRUNC.NTZ R14, R7 ;  /* 0x00000007000e7305 */ /* 0x000726000020f000 */
[----:B------:R-:W1:Y:S01]  /*49d0*/  LDC R26, c[0x0][0x648] ;  /* 0x00019200ff1a7b82 */ /* 0x000e620000000800 */
[-C--:B0-----:R-:W-:Y:S02]  /*49e0*/  SHF.R.U64 R15, R13, R9.reuse, R4 ;  /* 0x000000090d0f7219 */ /* 0x081fe40000001204 */
[----:B------:R-:W-:-:S02]  /*49f0*/  SHF.L.U32 R8, R8, R9, RZ ;  /* 0x0000000908087219 */ /* 0x000fc400000006ff */
[-C--:B------:R-:W-:Y:S01]  /*4a00*/  SHF.R.U32.HI R5, RZ, R9.reuse, R4 ;  /* 0x00000009ff057219 */ /* 0x080fe20000011604 */
[----:B------:R-:W-:Y:S01]  /*4a10*/  IMAD.MOV.U32 R4, RZ, RZ, R15 ;  /* 0x000000ffff047224 */ /* 0x000fe200078e000f */
[----:B------:R-:W-:Y:S01]  /*4a20*/  SHF.L.U32 R22, R6, R9, RZ ;  /* 0x0000000906167219 */ /* 0x000fe200000006ff */
[----:B------:R-:W0:Y:S01]  /*4a30*/  LDC R27, c[0x0][0x638] ;  /* 0x00018e00ff1b7b82 */ /* 0x000e220000000800 */
[----:B------:R-:W-:-:S07]  /*4a40*/  LOP3.LUT R28, RZ, R8, RZ, 0x33, !PT ;  /* 0x00000008ff1c7212 */ /* 0x000fce00078e33ff */
        /* <DEDUP_REMOVED lines=12> */
.L_x_97:
[----:B------:R-:W-:Y:S01]  /*4b10*/  ISETP.NE.AND P0, PT, R2, 0x1, PT ;  /* 0x000000010200780c */ /* 0x000fe20003f05270 */
[----:B--2---:R-:W-:Y:S01]  /*4b20*/  VIADD R7, R21, 0xffffffff ;  /* 0xffffffff15077836 */ /* 0x004fe20000000000 */
[----:B-1----:R-:W-:Y:S01]  /*4b30*/  SHF.R.U64 R5, R4, R26, R5 ;  /* 0x0000001a04057219 */ /* 0x002fe20000001205 */
[----:B------:R-:W-:Y:S01]  /*4b40*/  IMAD.MOV R14, RZ, RZ, -R14 ;  /* 0x000000ffff0e7224 */ /* 0x000fe200078e0a0e */
[----:B------:R-:W-:Y:S01]  /*4b50*/  LOP3.LUT R4, R13, R28, RZ, 0xc0, !PT ;  /* 0x0000001c0d047212 */ /* 0x000fe200078ec0ff */
[----:B------:R-:W-:Y:S01]  /*4b60*/  IMAD.MOV.U32 R8, RZ, RZ, R12 ;  /* 0x000000ffff087224 */ /* 0x000fe200078e000c */
[----:B------:R-:W-:Y:S01]  /*4b70*/  LOP3.LUT R10, R10, R7, RZ, 0xc0, !PT ;  /* 0x000000070a0a7212 */ /* 0x000fe200078ec0ff */
[----:B------:R-:W-:Y:S02]  /*4b80*/  IMAD.MOV R6, RZ, RZ, -R5 ;  /* 0x000000ffff067224 */ /* 0x000fe400078e0a05 */
[----:B------:R-:W-:-:S04]  /*4b90*/  IMAD R4, R22, R5, R4 ;  /* 0x0000000516047224 */ /* 0x000fc800078e0204 */
[----:B------:R-:W-:Y:S02]  /*4ba0*/  @P0 IMAD R23, R20, R14, R3 ;  /* 0x0000000e14170224 */ /* 0x000fe400078e0203 */
[----:B0-----:R-:W-:Y:S02]  /*4bb0*/  IMAD R3, R6, R27, R15 ;  /* 0x0000001b06037224 */ /* 0x001fe400078e020f */
[----:B------:R-:W-:Y:S02]  /*4bc0*/  IMAD R7, R4, R29, R23 ;  /* 0x0000001d04077224 */ /* 0x000fe400078e0217 */
[----:B------:R-:W-:Y:S02]  /*4bd0*/  IMAD R4, R3, R21, R10 ;  /* 0x0000001503047224 */ /* 0x000fe400078e020a */
[----:B------:R-:W-:-:S03]  /*4be0*/  IMAD.MOV.U32 R6, RZ, RZ, 0x1 ;  /* 0x00000001ff067424 */ /* 0x000fc600078e00ff */
[----:B------:R-:W-:Y:S02]  /*4bf0*/  SEL R9, R4, R7, !P0 ;  /* 0x0000000704097207 */ /* 0x000fe40004000000 */
[----:B------:R-:W-:-:S07]  /*4c00*/  SEL R7, R7, R4, !P0 ;  /* 0x0000000407077207 */ /* 0x000fce0004000000 */
.L_x_95:
[----:B------:R-:W-:-:S08]  /*4c10*/  NOP ;  /* 0x0000000000007918 */ /* 0x000fd00000000000 */
[----:B------:R-:W0:-:S00]  /*4c20*/  USETMAXREG.DEALLOC.CTAPOOL 0x28 ;  /* 0x00000028000079c8 */ /* 0x000e0000080e0500 */
[----:B0-----:R-:W-:-:S13]  /*4c30*/  ISETP.NE.AND P0, PT, R0, RZ, PT ;  /* 0x000000ff0000720c */ /* 0x001fda0003f05270 */
[----:B------:R-:W-:Y:S05]  /*4c40*/  @P0 EXIT ;  /* 0x000000000000094d */ /* 0x000fea0003800000 */
[----:B------:R-:W-:Y:S01]  /*4c50*/  LOP3.LUT P0, RZ, R6, 0xff, RZ, 0xc0, !PT ;  /* 0x000000ff06ff7812 */ /* 0x000fe2000780c0ff */
[----:B------:R-:W-:Y:S02]  /*4c60*/  IMAD.MOV.U32 R0, RZ, RZ, 0x1 ;  /* 0x00000001ff007424 */ /* 0x000fe400078e00ff */
[----:B------:R-:W-:-:S10]  /*4c70*/  IMAD.MOV.U32 R12, RZ, RZ, RZ ;  /* 0x000000ffff0c7224 */ /* 0x000fd400078e00ff */
[----:B------:R-:W-:Y:S05]  /*4c80*/  @!P0 BRA `(.L_x_98) ;  /* 0x0000000c00308947 */ /* 0x000fea0003800000 */
[----:B------:R-:W0:Y:S01]  /*4c90*/  LDC R0, c[0x0][0x28c] ;  /* 0x0000a300ff007b82 */ /* 0x000e220000000800 */
[----:B------:R-:W-:Y:S01]  /*4ca0*/  ULDC UR5, c[0x0][0x600] ;  /* 0x0001800000057ab9 */ /* 0x000fe20000000800 */
[----:B------:R-:W-:Y:S01]  /*4cb0*/  ULDC UR4, c[0x0][0xc] ;  /* 0x0000030000047ab9 */ /* 0x000fe20000000800 */
[----:B------:R-:W-:Y:S01]  /*4cc0*/  UIADD3 UR16, UR5, -0x1, URZ ;  /* 0xffffffff05107890 */ /* 0x000fe2000fffe03f */
[C---:B------:R-:W-:Y:S01]  /*4cd0*/  LOP3.LUT P2, RZ, R18.reuse, 0x7f, RZ, 0xc0, !PT ;  /* 0x0000007f12ff7812 */ /* 0x040fe2000784c0ff */
[----:B------:R-:W-:Y:S01]  /*4ce0*/  ULDC UR6, c[0x0][0x658] ;  /* 0x0001960000067ab9 */ /* 0x000fe20000000800 */
[----:B------:R-:W-:Y:S01]  /*4cf0*/  ULDC UR5, c[0x0][0x10] ;  /* 0x0000040000057ab9 */ /* 0x000fe20000000800 */
[----:B------:R-:W-:Y:S01]  /*4d00*/  UMOV UR7, 0xffffffff ;  /* 0xffffffff00077882 */ /* 0x000fe20000000000 */
[----:B------:R-:W-:Y:S01]  /*4d10*/  UMOV UR8, 0x1 ;  /* 0x0000000100087882 */ /* 0x000fe20000000000 */
[----:B------:R-:W-:Y:S01]  /*4d20*/  UIMAD.WIDE.U32 UR4, UR4, UR5, URZ ;  /* 0x00000005040472a5 */ /* 0x000fe2000f8e003f */
[----:B------:R-:W-:Y:S01]  /*4d30*/  LOP3.LUT P0, RZ, R18, 0x1f, RZ, 0xc0, !PT ;  /* 0x0000001f12ff7812 */ /* 0x000fe2000780c0ff */
[----:B------:R-:W-:Y:S01]  /*4d40*/  USHF.L.U32 UR7, UR7, UR6, URZ ;  /* 0x0000000607077299 */ /* 0x000fe2000800063f */
[----:B------:R-:W-:Y:S01]  /*4d50*/  BSSY B0, `(.L_x_98) ;  /* 0x00000bf000007945 */ /* 0x000fe20003800000 */
[----:B------:R-:W-:Y:S01]  /*4d60*/  USHF.L.U32 UR18, UR8, UR6, URZ ;  /* 0x0000000608127299 */ /* 0x000fe2000800063f */
[----:B------:R-:W-:Y:S01]  /*4d70*/  IMAD.MOV.U32 R13, RZ, RZ, 0x1 ;  /* 0x00000001ff0d7424 */ /* 0x000fe200078e00ff */
[----:B------:R-:W-:Y:S01]  /*4d80*/  LOP3.LUT R11, R19, 0x2, RZ, 0xfc, !PT ;  /* 0x00000002130b7812 */ /* 0x000fe200078efcff */
[----:B------:R-:W-:Y:S01]  /*4d90*/  ULDC UR6, c[0x0][0x14] ;  /* 0x0000050000067ab9 */ /* 0x000fe20000000800 */
[----:B------:R-:W-:Y:S01]  /*4da0*/  PLOP3.LUT P0, PT, P0, P2, PT, 0x8a, 0x0 ;  /* 0x000000000000781c */ /* 0x000fe20000705172 */
[----:B------:R-:W-:Y:S01]  /*4db0*/  UIMAD.WIDE.U32 UR20, UR4, UR6, URZ ;  /* 0x00000006041472a5 */ /* 0x000fe2000f8e003f */
[----:B------:R-:W-:Y:S01]  /*4dc0*/  IMAD.MOV.U32 R12, RZ, RZ, RZ ;  /* 0x000000ffff0c7224 */ /* 0x000fe200078e00ff */
[----:B------:R-:W-:-:S02]  /*4dd0*/  UIMAD UR13, UR5, UR6, URZ ;  /* 0x00000006050d72a4 */ /* 0x000fc4000f8e023f */
[----:B------:R-:W-:Y:S01]  /*4de0*/  ULOP3.LUT UR17, URZ, UR7, URZ, 0x33, !UPT ;  /* 0x000000073f117292 */ /* 0x000fe2000f8e333f */
[----:B0-----:R-:W-:Y:S01]  /*4df0*/  VIADD R0, R0, 0x3f ;  /* 0x0000003f00007836 */ /* 0x001fe20000000000 */
[----:B------:R-:W-:Y:S01]  /*4e00*/  UIADD3 UR13, UR21, UR13, URZ ;  /* 0x0000000d150d7290 */ /* 0x000fe2000fffe03f */
[----:B------:R-:W-:-:S03]  /*4e10*/  ULDC.64 UR22, c[0x0][0x198] ;  /* 0x0000660000167ab9 */ /* 0x000fc60000000a00 */
[----:B------:R-:W-:-:S04]  /*4e20*/  SHF.R.S32.HI R3, RZ, 0x1f, R0 ;  /* 0x0000001fff037819 */ /* 0x000fc80000011400 */
[----:B------:R-:W-:Y:S01]  /*4e30*/  LEA.HI R3, R3, R0, RZ, 0x6 ;  /* 0x0000000003037211 */ /* 0x000fe200078f30ff */
[----:B------:R-:W-:-:S03]  /*4e40*/  IMAD.MOV.U32 R0, RZ, RZ, 0x1 ;  /* 0x00000001ff007424 */ /* 0x000fc600078e00ff */
[----:B------:R-:W-:-:S05]  /*4e50*/  SHF.R.S32.HI R3, RZ, 0x6, R3 ;  /* 0x00000006ff037819 */ /* 0x000fca0000011403 */
[----:B------:R-:W-:-:S07]  /*4e60*/  VIADD R10, R3, 0x1 ;  /* 0x00000001030a7836 */ /* 0x000fce0000000000 */
.L_x_110:
[----:B------:R-:W-:-:S03]  /*4e70*/  UMOV UR4, 0xffffffff ;  /* 0xffffffff00047882 */ /* 0x000fc60000000000 */
[----:B------:R-:W-:Y:S05]  /*4e80*/  BRA.DIV UR4, `(.L_x_99) ;  /* 0x0000000e04787947 */ /* 0x000fea000b800000 */
[----:B------:R-:W-:-:S13]  /*4e90*/  ELECT P6, URZ, PT ;  /* 0x00000000003f782f */ /* 0x000fda00038c0000 */
.L_x_120:
[----:B------:R-:W0:Y:S01]  /*4ea0*/  LDC R4, c[0x0][0x28c] ;  /* 0x0000a300ff047b82 */ /* 0x000e220000000800 */
[----:B------:R-:W-:Y:S01]  /*4eb0*/  BSSY B1, `(.L_x_100) ;  /* 0x0000037000017945 */ /* 0x000fe20003800000 */
[----:B0-----:R-:W-:-:S13]  /*4ec0*/  ISETP.LT.OR P6, PT, R4, 0x1, !P6 ;  /* 0x000000010400780c */ /* 0x001fda00077c1670 */
[----:B------:R-:W-:Y:S05]  /*4ed0*/  @P6 BRA `(.L_x_101) ;  /* 0x0000000000d06947 */ /* 0x000fea0003800000 */
[----:B------:R-:W-:Y:S02]  /*4ee0*/  IMAD.SHL.U32 R15, R9, 0x40, RZ ;  /* 0x00000040090f7824 */ /* 0x000fe400078e00ff */
[----:B------:R-:W-:Y:S02]  /*4ef0*/  IMAD.SHL.U32 R18, R7, 0x80, RZ ;  /* 0x0000008007127824 */ /* 0x000fe400078e00ff */
[----:B------:R-:W-:Y:S02]  /*4f00*/  IMAD.MOV.U32 R20, RZ, RZ, RZ ;  /* 0x000000ffff147224 */ /* 0x000fe400078e00ff */
[----:B------:R-:W-:Y:S02]  /*4f10*/  IMAD.MOV.U32 R4, RZ, RZ, R10 ;  /* 0x000000ffff047224 */ /* 0x000fe400078e000a */
[----:B------:R-:W-:Y:S02]  /*4f20*/  IMAD.MOV.U32 R5, RZ, RZ, R0 ;  /* 0x000000ffff057224 */ /* 0x000fe400078e0000 */
[----:B------:R-:W-:-:S07]  /*4f30*/  IMAD.MOV.U32 R6, RZ, RZ, R12 ;  /* 0x000000ffff067224 */ /* 0x000fce00078e000c */
.L_x_105:
[----:B------:R-:W0:Y:S01]  /*4f40*/  S2R R14, SR_CgaCtaId ;  /* 0x00000000000e7919 */ /* 0x000e220000008800 */
[----:B------:R-:W-:Y:S01]  /*4f50*/  MOV R7, 0x400 ;  /* 0x0000040000077802 */ /* 0x000fe20000000f00 */
[----:B------:R-:W1:Y:S03]  /*4f60*/  @!P2 LDC R9, c[0x0][0x500] ;  /* 0x00014000ff09ab82 */ /* 0x000e660000000800 */
[----:B0-----:R-:W-:Y:S02]  /*4f70*/  LEA R21, R14, R7, 0x18 ;  /* 0x000000070e157211 */ /* 0x001fe400078ec0ff */
[----:B------:R-:W-:-:S03]  /*4f80*/  SHF.L.U32 R7, R5, 0x1f, RZ ;  /* 0x0000001f05077819 */ /* 0x000fc600000006ff */
[----:B------:R-:W-:-:S04]  /*4f90*/  IMAD R14, R6, 0x8, R21 ;  /* 0x00000008060e7824 */ /* 0x000fc800078e0215 */
[----:B------:R-:W0:Y:S02]  /*4fa0*/  SYNCS.PHASECHK.TRANS64.TRYWAIT P1, [R14+URZ+0x18], R7 ;  /* 0x000018070e0075a7 */ /* 0x000e24000802017f */
[----:B01----:R-:W-:Y:S05]  /*4fb0*/  @!P1 BRA `(.L_x_102) ;  /* 0x0000000c004c9947 */ /* 0x003fea0003800000 */
.L_x_121:
[----:B0-----:R-:W-:Y:S01]  /*4fc0*/  PRMT R7, R11, 0x9910, RZ ;  /* 0x000099100b077816 */ /* 0x001fe200000000ff */
[----:B------:R0:W-:Y:S03]  /*4fd0*/  @!P2 SYNCS.ARRIVE.TRANS64 RZ, [R14+URZ], R9 ;  /* 0x000000090effa9a7 */ /* 0x0001e6000800003f */
[----:B------:R-:W-:-:S13]  /*4fe0*/  ISETP.NE.AND P1, PT, R7, 0x2, PT ;  /* 0x000000020700780c */ /* 0x000fda0003f25270 */
[----:B0-----:R-:W-:Y:S05]  /*4ff0*/  @P1 BRA `(.L_x_103) ;  /* 0x0000000000041947 */ /* 0x001fea0003800000 */
[----:B------:R-:W-:Y:S01]  /*5000*/  BPT.TRAP 0x1 ;  /* 0x000000040000795c */ /* 0x000fe20000300000 */
.L_x_103:
[----:B------:R-:W-:Y:S05]  /*5010*/  @P0 BRA `(.L_x_104) ;  /* 0x0000000000040947 */ /* 0x000fea0003800000 */
[----:B------:R-:W-:Y:S01]  /*5020*/  BPT.TRAP 0x1 ;  /* 0x000000040000795c */ /* 0x000fe20000300000 */
.L_x_104:
[--C-:B------:R-:W-:Y:S01]  /*5030*/  IMAD R7, R6, 0x4000, R21.reuse ;  /* 0x0000400006077824 */ /* 0x100fe200078e0215 */
[----:B------:R-:W-:Y:S01]  /*5040*/  R2UR UR9, R14 ;  /* 0x000000000e0972ca */ /* 0x000fe200000e0000 */
[----:B------:R-:W-:Y:S01]  /*5050*/  IMAD R21, R6, 0x2000, R21 ;  /* 0x0000200006157824 */ /* 0x000fe200078e0215 */
[----:B------:R-:W-:Y:S01]  /*5060*/  UIADD3 UR4, UP0, UR22, 0xf0, URZ ;  /* 0x000000f016047890 */ /* 0x000fe2000ff1e03f */
[----:B------:R-:W-:Y:S01]  /*5070*/  VIADD R4, R4, 0xffffffff ;  /* 0xffffffff04047836 */ /* 0x000fe20000000000 */
[----:B------:R-:W-:Y:S01]  /*5080*/  R2UR UR5, R7 ;  /* 0x00000000070572ca */ /* 0x000fe200000e0000 */
[----:B------:R-:W-:Y:S01]  /*5090*/  UIADD3 UR24, UP1, UR22, 0x1f0, URZ ;  /* 0x000001f016187890 */ /* 0x000fe2000ff3e03f */
[----:B------:R-:W-:Y:S01]  /*50a0*/  R2UR UR8, R21 ;  /* 0x00000000150872ca */ /* 0x000fe200000e0000 */
[----:B------:R-:W-:Y:S01]  /*50b0*/  VIADD R6, R6, 0x1 ;  /* 0x0000000106067836 */ /* 0x000fe20000000000 */
[----:B------:R-:W-:Y:S01]  /*50c0*/  R2UR UR11, R18 ;  /* 0x00000000120b72ca */ /* 0x000fe200000e0000 */
[----:B------:R-:W-:Y:S01]  /*50d0*/  UIADD3.X UR25, URZ, UR23, URZ, UP1, !UPT ;  /* 0x000000173f197290 */ /* 0x000fe20008ffe43f */
[----:B------:R-:W-:Y:S01]  /*50e0*/  R2UR UR10, R20 ;  /* 0x00000000140a72ca */ /* 0x000fe200000e0000 */
[----:B------:R-:W-:Y:S01]  /*50f0*/  UMOV UR6, 0x0 ;  /* 0x0000000000067882 */ /* 0x000fe20000000000 */
[----:B------:R-:W-:Y:S01]  /*5100*/  R2UR UR12, R8 ;  /* 0x00000000080c72ca */ /* 0x000fe200000e0000 */
[----:B------:R-:W-:Y:S01]  /*5110*/  UMOV UR7, 0x10000000 ;  /* 0x1000000000077882 */ /* 0x000fe20000000000 */
[----:B------:R-:W-:Y:S01]  /*5120*/  R2UR UR19, R15 ;  /* 0x000000000f1372ca */ /* 0x000fe200000e0000 */
[----:B------:R-:W-:Y:S01]  /*5130*/  VIADD R20, R20, 0x40 ;  /* 0x0000004014147836 */ /* 0x000fe20000000000 */
[----:B------:R-:W-:Y:S01]  /*5140*/  ISETP.GT.AND P3, PT, R4, 0x1, PT ;  /* 0x000000010400780c */ /* 0x000fe20003f64270 */
[----:B------:R-:W-:Y:S01]  /*5150*/  UIADD3 UR14, UR5, 0x100, URZ ;  /* 0x00000100050e7890 */ /* 0x000fe2000fffe03f */
[----:B------:R-:W-:Y:S01]  /*5160*/  ISETP.NE.AND P1, PT, R6, 0x3, PT ;  /* 0x000000030600780c */ /* 0x000fe20003f25270 */
[----:B------:R-:W-:-:S02]  /*5170*/  UIADD3.X UR5, URZ, UR23, URZ, UP0, !UPT ;  /* 0x000000173f057290 */ /* 0x000fc400087fe43f */
[----:B------:R-:W-:Y:S01]  /*5180*/  UIADD3 UR15, UR8, 0xc100, URZ ;  /* 0x0000c100080f7890 */ /* 0x000fe2000fffe03f */
[----:B------:R-:W-:Y:S02]  /*5190*/  SEL R14, RZ, 0x1, P1 ;  /* 0x00000001ff0e7807 */ /* 0x000fe40000800000 */
[----:B------:R-:W-:Y:S01]  /*51a0*/  UMOV UR8, UR14 ;  /* 0x0000000e00087c82 */ /* 0x000fe20008000000 */
[----:B------:R-:W-:Y:S02]  /*51b0*/  SEL R6, R6, RZ, P1 ;  /* 0x000000ff06067207 */ /* 0x000fe40000800000 */
[----:B------:R-:W-:Y:S01]  /*51c0*/  LOP3.LUT R5, R5, R14, RZ, 0x3c, !PT ;  /* 0x0000000e05057212 */ /* 0x000fe200078e3cff */
[----:B------:R0:W-:Y:S02]  /*51d0*/  UTMALDG.3D [UR8], [UR4], desc[UR6] ;  /* 0x00000608040075b4 */ /* 0x0001e40008011000 */
[----:B0-----:R-:W-:Y:S01]  /*51e0*/  UMOV UR8, UR15 ;  /* 0x0000000f00087c82 */ /* 0x001fe20008000000 */
[----:B------:R-:W-:-:S02]  /*51f0*/  UMOV UR11, UR19 ;  /* 0x00000013000b7c82 */ /* 0x000fc40008000000 */
[----:B------:R0:W-:Y:S02]  /*5200*/  UTMALDG.3D [UR8], [UR24], desc[UR6] ;  /* 0x00000608180075b4 */ /* 0x0001e40008011000 */
[----:B0-----:R-:W-:Y:S05]  /*5210*/  @P3 BRA `(.L_x_105) ;  /* 0xfffffffc00483947 */ /* 0x001fea000383ffff */
.L_x_101:
[----:B------:R-:W-:Y:S05]  /*5220*/  BSYNC B1 ;  /* 0x0000000000017941 */ /* 0x000fea0003800000 */
.L_x_100:
[----:B------:R-:W-:Y:S01]  /*5230*/  LOP3.LUT P3, RZ, R13, 0xff, RZ, 0xc0, !PT ;  /* 0x000000ff0dff7812 */ /* 0x000fe2000786c0ff */
[----:B------:R-:W-:Y:S01]  /*5240*/  IMAD.IADD R12, R3, 0x1, R12 ;  /* 0x00000001030c7824 */ /* 0x000fe200078e020c */
[----:B------:R-:W-:Y:S01]  /*5250*/  IADD3 R16, P4, R16, UR20, RZ ;  /* 0x0000001410107c10 */ /* 0x000fe2000ff9e0ff */
[----:B------:R-:W-:Y:S01]  /*5260*/  ULDC.64 UR4, c[0x0][0x650] ;  /* 0x0001940000047ab9 */ /* 0x000fe20000000a00 */
[----:B------:R-:W-:Y:S01]  /*5270*/  BSSY B1, `(.L_x_106) ;  /* 0x000006a000017945 */ /* 0x000fe20003800000 */
[----:B------:R-:W-:Y:S01]  /*5280*/  IMAD.MOV.U32 R9, RZ, RZ, -0x1 ;  /* 0xffffffffff097424 */ /* 0x000fe200078e00ff */
[----:B------:R-:W-:Y:S01]  /*5290*/  ISETP.GT.U32.AND P1, PT, R12, 0x2, PT ;  /* 0x000000020c00780c */ /* 0x000fe20003f24070 */
[----:B------:R-:W-:Y:S01]  /*52a0*/  IMAD.MOV.U32 R8, RZ, RZ, -0x1 ;  /* 0xffffffffff087424 */ /* 0x000fe200078e00ff */
[----:B------:R-:W-:Y:S02]  /*52b0*/  IADD3.X R17, R17, UR13, RZ, P4, !PT ;  /* 0x0000000d11117c10 */ /* 0x000fe4000a7fe4ff */
[----:B------:R-:W-:-:S02]  /*52c0*/  ISETP.LT.U32.AND P1, PT, R3, 0x3, P1 ;  /* 0x000000030300780c */ /* 0x000fc40000f21070 */
[----:B------:R-:W-:Y:S01]  /*52d0*/  PRMT R13, RZ, 0x7610, R13 ;  /* 0x00007610ff0d7816 */ /* 0x000fe2000000000d */
[----:B------:R-:W0:Y:S01]  /*52e0*/  @P3 S2R R5, SR_CgaCtaId ;  /* 0x0000000000053919 */ /* 0x000e220000008800 */
[----:B------:R-:W-:-:S04]  /*52f0*/  @P3 MOV R4, 0x400 ;  /* 0x0000040000043802 */ /* 0x000fc80000000f00 */
[----:B0-----:R-:W-:Y:S01]  /*5300*/  @P3 LEA R6, R5, R4, 0x18 ;  /* 0x0000000405063211 */ /* 0x001fe200078ec0ff */
[----:B------:R-:W-:-:S03]  /*5310*/  IMAD.WIDE.U32 R4, R12, -0x55555555, RZ ;  /* 0xaaaaaaab0c047825 */ /* 0x000fc600078e00ff */
[----:B------:R0:W-:Y:S01]  /*5320*/  @P3 SYNCS.ARRIVE.TRANS64.A1T0 RZ, [R6+URZ+0x48], RZ ;  /* 0x000048ff06ff39a7 */ /* 0x0001e2000810003f */
[----:B------:R-:W-:Y:S02]  /*5330*/  ISETP.GE.U32.AND P3, PT, R3, 0x3, PT ;  /* 0x000000030300780c */ /* 0x000fe40003f66070 */
[----:B------:R-:W-:Y:S02]  /*5340*/  SHF.R.U32.HI R7, RZ, 0x1, R5 ;  /* 0x00000001ff077819 */ /* 0x000fe40000011605 */
[----:B------:R-:W-:Y:S02]  /*5350*/  SEL R5, RZ, 0x1, !P1 ;  /* 0x00000001ff057807 */ /* 0x000fe40004800000 */
[----:B------:R-:W-:Y:S01]  /*5360*/  ISETP.GE.U32.AND P1, PT, R16, UR4, PT ;  /* 0x0000000410007c0c */ /* 0x000fe2000bf26070 */
[----:B------:R-:W-:Y:S01]  /*5370*/  IMAD R12, R7, -0x3, R12 ;  /* 0xfffffffd070c7824 */ /* 0x000fe200078e020c */
[----:B------:R-:W-:Y:S02]  /*5380*/  LOP3.LUT R0, R0, R5, RZ, 0x3c, !PT ;  /* 0x0000000500007212 */ /* 0x000fe400078e3cff */
[----:B------:R-:W-:-:S02]  /*5390*/  ISETP.GE.U32.AND.EX P1, PT, R17, UR5, PT, P1 ;  /* 0x0000000511007c0c */ /* 0x000fc4000bf26110 */
[----:B------:R-:W-:Y:S02]  /*53a0*/  PRMT R4, RZ, 0x7610, R4 ;  /* 0x00007610ff047816 */ /* 0x000fe40000000004 */
[----:B------:R-:W-:Y:S01]  /*53b0*/  @P3 LOP3.LUT R0, R0, 0x1, R7, 0x78, !PT ;  /* 0x0000000100003812 */ /* 0x000fe200078e7807 */
[----:B------:R-:W-:-:S08]  /*53c0*/  IMAD.MOV.U32 R7, RZ, RZ, -0x1 ;  /* 0xffffffffff077424 */ /* 0x000fd000078e00ff */
[----:B0-----:R-:W-:Y:S05]  /*53d0*/  @P1 BRA `(.L_x_107) ;  /* 0x00000004004c1947 */ /* 0x001fea0003800000 */
[----:B------:R-:W-:Y:S01]  /*53e0*/  ULDC.64 UR4, c[0x0][0x628] ;  /* 0x00018a0000047ab9 */ /* 0x000fe20000000a00 */
[----:B------:R-:W0:Y:S01]  /*53f0*/  S2R R15, SR_CTAID.X ;  /* 0x00000000000f7919 */ /* 0x000e220000002500 */
[----:B------:R-:W-:Y:S01]  /*5400*/  ISETP.NE.U32.AND P1, PT, RZ, UR4, PT ;  /* 0x00000004ff007c0c */ /* 0x000fe2000bf25070 */
[----:B------:R-:W-:Y:S01]  /*5410*/  ULDC UR7, c[0x0][0x630] ;  /* 0x00018c0000077ab9 */ /* 0x000fe20000000800 */
[----:B------:R-:W-:Y:S01]  /*5420*/  IMAD.MOV.U32 R4, RZ, RZ, R16 ;  /* 0x000000ffff047224 */ /* 0x000fe200078e0010 */
[----:B------:R-:W1:Y:S01]  /*5430*/  S2R R14, SR_CTAID.Y ;  /* 0x00000000000e7919 */ /* 0x000e620000002600 */
[----:B------:R-:W-:Y:S01]  /*5440*/  ISETP.NE.AND.EX P1, PT, RZ, UR5, PT, P1 ;  /* 0x00000005ff007c0c */ /* 0x000fe2000bf25310 */
[----:B------:R-:W-:-:S12]  /*5450*/  IMAD.MOV.U32 R5, RZ, RZ, R17 ;  /* 0x000000ffff057224 */ /* 0x000fd800078e0011 */
[----:B------:R-:W-:Y:S05]  /*5460*/  @!P1 BRA `(.L_x_108) ;  /* 0x0000000000289947 */ /* 0x000fea0003800000 */
[----:B------:R-:W-:Y:S02]  /*5470*/  ULDC UR6, c[0x0][0x634] ;  /* 0x00018d0000067ab9 */ /* 0x000fe40000000800 */
[----:B------:R-:W-:-:S05]  /*5480*/  IADD3 R9, P1, R16, UR6, RZ ;  /* 0x0000000610097c10 */ /* 0x000fca000ff3e0ff */
[----:B------:R-:W-:-:S04]  /*5490*/  IMAD.X R21, RZ, RZ, R17, P1 ;  /* 0x000000ffff157224 */ /* 0x000fc800008e0611 */
[----:B------:R-:W-:-:S04]  /*54a0*/  IMAD.WIDE.U32 R6, R21, UR4, RZ ;  /* 0x0000000415067c25 */ /* 0x000fc8000f8e00ff */
[----:B------:R-:W-:-:S04]  /*54b0*/  IMAD.WIDE.U32 R6, P1, R9, UR5, R6 ;  /* 0x0000000509067c25 */ /* 0x000fc8000f820006 */
[----:B------:R-:W-:-:S04]  /*54c0*/  IMAD.WIDE.U32 R8, R9, UR4, RZ ;  /* 0x0000000409087c25 */ /* 0x000fc8000f8e00ff */
[----:B------:R-:W-:Y:S01]  /*54d0*/  IMAD.X R5, RZ, RZ, RZ, P1 ;  /* 0x000000ffff057224 */ /* 0x000fe200008e06ff */
[----:B------:R-:W-:Y:S01]  /*54e0*/  IADD3 RZ, P1, R9, R6, RZ ;  /* 0x0000000609ff7210 */ /* 0x000fe20007f3e0ff */
[----:B------:R-:W-:-:S04]  /*54f0*/  IMAD.MOV.U32 R4, RZ, RZ, R7 ;  /* 0x000000ffff047224 */ /* 0x000fc800078e0007 */
[----:B------:R-:W-:-:S08]  /*5500*/  IMAD.WIDE.U32.X R4, R21, UR5, R4, P1 ;  /* 0x0000000515047c25 */ /* 0x000fd000088e0404 */
.L_x_108:
[--C-:B------:R-:W-:Y:S01]  /*5510*/  SHF.R.U64 R8, R4, UR7, R5.reuse ;  /* 0x0000000704087c19 */ /* 0x100fe20008001205 */
[----:B------:R-:W-:Y:S01]  /*5520*/  ULDC.64 UR4, c[0x0][0x620] ;  /* 0x0001880000047ab9 */ /* 0x000fe20000000a00 */
[----:B------:R-:W-:Y:S01]  /*5530*/  SHF.R.U32.HI R4, RZ, UR7, R5 ;  /* 0x00000007ff047c19 */ /* 0x000fe20008011605 */
[----:B------:R-:W2:Y:S01]  /*5540*/  LDC R24, c[0x0][0x144] ;  /* 0x00005100ff187b82 */ /* 0x000ea20000000800 */
[----:B------:R-:W-:Y:S01]  /*5550*/  IADD3 R7, P1, RZ, -R8, RZ ;  /* 0x80000008ff077210 */ /* 0x000fe20007f3e0ff */
[----:B------:R-:W-:Y:S01]  /*5560*/  ULDC.64 UR8, c[0x0][0x640] ;  /* 0x0001900000087ab9 */ /* 0x000fe20000000a00 */
[----:B0-----:R-:W-:Y:S01]  /*5570*/  I2FP.F32.U32 R9, R15 ;  /* 0x0000000f00097245 */ /* 0x001fe20000201000 */
[----:B------:R-:W-:Y:S02]  /*5580*/  ULDC UR6, c[0x0][0x608] ;  /* 0x0001820000067ab9 */ /* 0x000fe40000000800 */
[----:B------:R-:W-:Y:S01]  /*5590*/  IMAD.X R4, RZ, RZ, ~R4, P1 ;  /* 0x000000ffff047224 */ /* 0x000fe200008e0e04 */
[----:B------:R-:W-:Y:S01]  /*55a0*/  ISETP.NE.U32.AND P1, PT, RZ, UR8, PT ;  /* 0x00000008ff007c0c */ /* 0x000fe2000bf25070 */
[----:B------:R-:W0:Y:S02]  /*55b0*/  LDC R21, c[0x0][0x148] ;  /* 0x00005200ff157b82 */ /* 0x000e240000000800 */
[----:B------:R-:W-:Y:S01]  /*55c0*/  IMAD R6, R4, UR4, RZ ;  /* 0x0000000404067c24 */ /* 0x000fe2000f8e02ff */
[----:B------:R-:W-:Y:S01]  /*55d0*/  ISETP.NE.AND.EX P1, PT, RZ, UR9, PT, P1 ;  /* 0x00000009ff007c0c */ /* 0x000fe2000bf25310 */
[----:B------:R-:W-:Y:S01]  /*55e0*/  IMAD.WIDE.U32 R4, R7, UR4, R16 ;  /* 0x0000000407047c25 */ /* 0x000fe2000f8e0010 */
[----:B------:R-:W-:-:S03]  /*55f0*/  ULDC UR4, c[0x0][0x150] ;  /* 0x0000540000047ab9 */ /* 0x000fc60000000800 */
[----:B------:R-:W-:Y:S02]  /*5600*/  IMAD R7, R7, UR5, R6 ;  /* 0x0000000507077c24 */ /* 0x000fe4000f8e0206 */
[----:B------:R-:W-:Y:S01]  /*5610*/  FMUL R6, R9, UR4 ;  /* 0x0000000409067c20 */ /* 0x000fe20008400000 */
[----:B------:R-:W-:Y:S01]  /*5620*/  ULDC UR4, c[0x0][0x618] ;  /* 0x0001860000047ab9 */ /* 0x000fe20000000800 */
[----:B------:R-:W-:Y:S01]  /*5630*/  ULDC UR5, c[0x0][0x154] ;  /* 0x0000550000057ab9 */ /* 0x000fe20000000800 */
[----:B------:R-:W-:-:S03]  /*5640*/  IMAD.IADD R5, R5, 0x1, R7 ;  /* 0x0000000105057824 */ /* 0x000fc600078e0207 */
[----:B------:R-:W3:Y:S02]  /*5650*/  F2I.U32.TRUNC.NTZ R6, R6 ;  /* 0x0000000600067305 */ /* 0x000ee4000020f000 */
[----:B------:R-:W-:Y:S02]  /*5660*/  SHF.R.U64 R9, R4, UR4, R5 ;  /* 0x0000000404097c19 */ /* 0x000fe40008001205 */
[----:B-1----:R-:W-:-:S05]  /*5670*/  I2FP.F32.U32 R4, R14 ;  /* 0x0000000e00047245 */ /* 0x002fca0000201000 */
[----:B------:R-:W-:Y:S01]  /*5680*/  FMUL R22, R4, UR5 ;  /* 0x0000000504167c20 */ /* 0x000fe20008400000 */
[----:B------:R-:W-:Y:S01]  /*5690*/  SHF.R.U32.HI R4, RZ, UR4, R5 ;  /* 0x00000004ff047c19 */ /* 0x000fe20008011605 */
[----:B------:R-:W-:-:S03]  /*56a0*/  ULDC UR4, c[0x0][0x658] ;  /* 0x0001960000047ab9 */ /* 0x000fc60000000800 */
[--C-:B------:R-:W-:Y:S01]  /*56b0*/  SHF.R.U64 R20, R9, UR6, R4.reuse ;  /* 0x0000000609147c19 */ /* 0x100fe20008001204 */
[----:B------:R-:W1:Y:S01]  /*56c0*/  F2I.U32.TRUNC.NTZ R22, R22 ;  /* 0x0000001600167305 */ /* 0x000e62000020f000 */
[----:B------:R-:W-:Y:S01]  /*56d0*/  SHF.R.U32.HI R5, RZ, UR6, R4 ;  /* 0x00000006ff057c19 */ /* 0x000fe20008011604 */
[----:B---3--:R-:W-:-:S03]  /*56e0*/  IMAD.MOV R6, RZ, RZ, -R6 ;  /* 0x000000ffff067224 */ /* 0x008fc600078e0a06 */
[----:B------:R-:W-:Y:S01]  /*56f0*/  SHF.R.U64 R18, R20, UR4, R5 ;  /* 0x0000000414127c19 */ /* 0x000fe20008001205 */
[----:B--2---:R-:W-:Y:S01]  /*5700*/  IMAD R15, R24, R6, R15 ;  /* 0x00000006180f7224 */ /* 0x004fe200078e020f */
[----:B------:R-:W-:-:S03]  /*5710*/  SHF.R.U32.HI R23, RZ, UR4, R5 ;  /* 0x00000004ff177c19 */ /* 0x000fc60008011605 */
[----:B------:R-:W-:Y:S02]  /*5720*/  IMAD.MOV.U32 R4, RZ, RZ, R18 ;  /* 0x000000ffff047224 */ /* 0x000fe400078e0012 */
[----:B------:R-:W-:Y:S01]  /*5730*/  IMAD.MOV.U32 R5, RZ, RZ, R23 ;  /* 0x000000ffff057224 */ /* 0x000fe200078e0017 */
[----:B-1----:R-:W-:Y:S06]  /*5740*/  @!P1 BRA `(.L_x_109) ;  /* 0x0000000000289947 */ /* 0x002fec0003800000 */
[----:B------:R-:W-:Y:S02]  /*5750*/  ULDC UR4, c[0x0][0x64c] ;  /* 0x0001930000047ab9 */ /* 0x000fe40000000800 */
[----:B------:R-:W-:-:S05]  /*5760*/  IADD3 R5, P1, R18, UR4, RZ ;  /* 0x0000000412057c10 */ /* 0x000fca000ff3e0ff */
[----:B------:R-:W-:-:S04]  /*5770*/  IMAD.X R23, RZ, RZ, R23, P1 ;  /* 0x000000ffff177224 */ /* 0x000fc800008e0617 */
[----:B------:R-:W-:-:S04]  /*5780*/  IMAD.WIDE.U32 R6, R23, UR8, RZ ;  /* 0x0000000817067c25 */ /* 0x000fc8000f8e00ff */
[----:B------:R-:W-:-:S04]  /*5790*/  IMAD.WIDE.U32 R6, P1, R5, UR9, R6 ;  /* 0x0000000905067c25 */ /* 0x000fc8000f820006 */
[----:B------:R-:W-:-:S04]  /*57a0*/  IMAD.WIDE.U32 R4, R5, UR8, RZ ;  /* 0x0000000805047c25 */ /* 0x000fc8000f8e00ff */
[----:B------:R-:W-:Y:S01]  /*57b0*/  IMAD.MOV.U32 R4, RZ, RZ, R7 ;  /* 0x000000ffff047224 */ /* 0x000fe200078e0007 */
[----:B------:R-:W-:Y:S01]  /*57c0*/  IADD3 RZ, P3, R5, R6, RZ ;  /* 0x0000000605ff7210 */ /* 0x000fe20007f7e0ff */
[----:B------:R-:W-:-:S04]  /*57d0*/  IMAD.X R5, RZ, RZ, RZ, P1 ;  /* 0x000000ffff057224 */ /* 0x000fc800008e06ff */
[----:B------:R-:W-:-:S08]  /*57e0*/  IMAD.WIDE.U32.X R4, R23, UR9, R4, P3 ;  /* 0x0000000917047c25 */ /* 0x000fd000098e0404 */
.L_x_109:
[----:B------:R-:W-:Y:S01]  /*57f0*/  ISETP.NE.AND P1, PT, R2, 0x1, PT ;  /* 0x000000010200780c */ /* 0x000fe20003f25270 */
[----:B------:R-:W-:Y:S01]  /*5800*/  ULDC UR4, c[0x0][0x648] ;  /* 0x0001920000047ab9 */ /* 0x000fe20000000800 */
[----:B------:R-:W-:Y:S01]  /*5810*/  LOP3.LUT R20, R20, UR17, RZ, 0xc0, !PT ;  /* 0x0000001114147c12 */ /* 0x000fe2000f8ec0ff */
[----:B------:R-:W-:Y:S01]  /*5820*/  IMAD.MOV R22, RZ, RZ, -R22 ;  /* 0x000000ffff167224 */ /* 0x000fe200078e0a16 */
[----:B------:R-:W-:Y:S01]  /*5830*/  SHF.R.U64 R5, R4, UR4, R5 ;  /* 0x0000000404057c19 */ /* 0x000fe20008001205 */
[----:B------:R-:W-:Y:S01]  /*5840*/  ULDC UR4, c[0x0][0x638] ;  /* 0x00018e0000047ab9 */ /* 0x000fe20000000800 */
[----:B------:R-:W-:Y:S01]  /*5850*/  LOP3.LUT R9, R9, UR16, RZ, 0xc0, !PT ;  /* 0x0000001009097c12 */ /* 0x000fe2000f8ec0ff */
[----:B------:R-:W-:Y:S01]  /*5860*/  ULDC UR5, c[0x0][0x610] ;  /* 0x0001840000057ab9 */ /* 0x000fe20000000800 */
[----:B------:R-:W-:Y:S02]  /*5870*/  IMAD.MOV.U32 R4, RZ, RZ, 0x1 ;  /* 0x00000001ff047424 */ /* 0x000fe400078e00ff */
[----:B------:R-:W-:-:S02]  /*5880*/  IMAD.MOV R7, RZ, RZ, -R5 ;  /* 0x000000ffff077224 */ /* 0x000fc400078e0a05 */
[----:B------:R-:W-:Y:S02]  /*5890*/  IMAD R20, R5, UR18, R20 ;  /* 0x0000001205147c24 */ /* 0x000fe4000f8e0214 */
[----:B0-----:R-:W-:Y:S02]  /*58a0*/  @P1 IMAD R15, R21, R22, R14 ;  /* 0x00000016150f1224 */ /* 0x001fe400078e020e */
[----:B------:R-:W-:Y:S01]  /*58b0*/  IMAD R18, R7, UR4, R18 ;  /* 0x0000000407127c24 */ /* 0x000fe2000f8e0212 */
[----:B------:R-:W-:Y:S01]  /*58c0*/  ULDC UR4, c[0x0][0x600] ;  /* 0x0001800000047ab9 */ /* 0x000fe20000000800 */
[----:B------:R-:W-:Y:S02]  /*58d0*/  IMAD R15, R20, UR5, R15 ;  /* 0x00000005140f7c24 */ /* 0x000fe4000f8e020f */
[----:B------:R-:W-:-:S05]  /*58e0*/  IMAD R18, R18, UR4, R9 ;  /* 0x0000000412127c24 */ /* 0x000fca000f8e0209 */
[----:B------:R-:W-:Y:S02]  /*58f0*/  SEL R9, R18, R15, !P1 ;  /* 0x0000000f12097207 */ /* 0x000fe40004800000 */
[----:B------:R-:W-:-:S07]  /*5900*/  SEL R7, R15, R18, !P1 ;  /* 0x000000120f077207 */ /* 0x000fce0004800000 */
.L_x_107:
[----:B------:R-:W-:Y:S05]  /*5910*/  BSYNC B1 ;  /* 0x0000000000017941 */ /* 0x000fea0003800000 */
.L_x_106:
[----:B------:R-:W-:-:S13]  /*5920*/  LOP3.LUT P1, RZ, R4, 0xff, RZ, 0xc0, !PT ;  /* 0x000000ff04ff7812 */ /* 0x000fda000782c0ff */
[----:B------:R-:W-:Y:S05]  /*5930*/  @P1 BRA `(.L_x_110) ;  /* 0xfffffff4004c1947 */ /* 0x000fea000383ffff */
[----:B------:R-:W-:Y:S05]  /*5940*/  BSYNC B0 ;  /* 0x0000000000007941 */ /* 0x000fea0003800000 */
.L_x_98:
[----:B------:R-:W-:-:S03]  /*5950*/  UMOV UR4, 0xffffffff ;  /* 0xffffffff00047882 */ /* 0x000fc60000000000 */
[----:B------:R-:W-:Y:S05]  /*5960*/  BRA.DIV UR4, `(.L_x_111) ;  /* 0x0000000204f47947 */ /* 0x000fea000b800000 */
[----:B------:R-:W-:-:S13]  /*5970*/  ELECT P6, URZ, PT ;  /* 0x00000000003f782f */ /* 0x000fda00038c0000 */
.L_x_124:
[----:B------:R-:W-:Y:S04]  /*5980*/  BSSY B0, `(.L_x_112) ;  /* 0x0000022000007945 */ /* 0x000fe80003800000 */
[----:B------:R-:W-:Y:S05]  /*5990*/  @!P6 BRA `(.L_x_113) ;  /* 0x000000000080e947 */ /* 0x000fea0003800000 */
[----:B------:R-:W-:-:S04]  /*59a0*/  LOP3.LUT R19, R19, 0x2, RZ, 0xfc, !PT ;  /* 0x0000000213137812 */ /* 0x000fc800078efcff */
[----:B------:R-:W-:-:S13]  /*59b0*/  ISETP.NE.AND P0, PT, R19, 0x3, PT ;  /* 0x000000031300780c */ /* 0x000fda0003f05270 */
[----:B------:R-:W-:Y:S05]  /*59c0*/  @!P0 BRA `(.L_x_114) ;  /* 0x0000000000048947 */ /* 0x000fea0003800000 */
[----:B------:R-:W-:Y:S01]  /*59d0*/  BPT.TRAP 0x1 ;  /* 0x000000040000795c */ /* 0x000fe20000300000 */
.L_x_114:
[----:B------:R-:W0:Y:S01]  /*59e0*/  S2R R3, SR_CgaCtaId ;  /* 0x0000000000037919 */ /* 0x000e220000008800 */
[----:B------:R-:W-:-:S04]  /*59f0*/  MOV R2, 0x400 ;  /* 0x0000040000027802 */ /* 0x000fc80000000f00 */
[----:B0-----:R-:W-:Y:S02]  /*5a00*/  LEA R3, R3, R2, 0x18 ;  /* 0x0000000203037211 */ /* 0x001fe400078ec0ff */
[----:B------:R-:W-:-:S03]  /*5a10*/  SHF.L.U32 R2, R0, 0x1f, RZ ;  /* 0x0000001f00027819 */ /* 0x000fc600000006ff */
[----:B------:R-:W-:-:S04]  /*5a20*/  VIADD R3, R3, 0x18 ;  /* 0x0000001803037836 */ /* 0x000fc80000000000 */
[C---:B------:R-:W-:Y:S02]  /*5a30*/  IMAD R7, R12.reuse, 0x8, R3 ;  /* 0x000000080c077824 */ /* 0x040fe400078e0203 */
[----:B------:R-:W-:Y:S02]  /*5a40*/  VIADD R12, R12, 0x1 ;  /* 0x000000010c0c7836 */ /* 0x000fe40000000000 */
[----:B------:R-:W0:Y:S03]  /*5a50*/  SYNCS.PHASECHK.TRANS64.TRYWAIT P0, [R7+URZ], R2 ;  /* 0x00000002070075a7 */ /* 0x000e26000800017f */
[----:B------:R-:W-:-:S04]  /*5a60*/  ISETP.NE.AND P1, PT, R12, 0x3, PT ;  /* 0x000000030c00780c */ /* 0x000fc80003f25270 */
[----:B------:R-:W-:Y:S02]  /*5a70*/  SEL R5, RZ, 0x1, P1 ;  /* 0x00000001ff057807 */ /* 0x000fe40000800000 */
[----:B------:R-:W-:Y:S02]  /*5a80*/  SEL R12, R12, RZ, P1 ;  /* 0x000000ff0c0c7207 */ /* 0x000fe40000800000 */
[----:B------:R-:W-:-:S03]  /*5a90*/  LOP3.LUT R5, R0, R5, RZ, 0x3c, !PT ;  /* 0x0000000500057212 */ /* 0x000fc600078e3cff */
[----:B------:R-:W-:Y:S01]  /*5aa0*/  IMAD R9, R12, 0x8, R3 ;  /* 0x000000080c097824 */ /* 0x000fe200078e0203 */
[----:B------:R-:W-:Y:S01]  /*5ab0*/  SHF.L.U32 R4, R5, 0x1f, RZ ;  /* 0x0000001f05047819 */ /* 0x000fe200000006ff */
[----:B0-----:R-:W-:Y:S06]  /*5ac0*/  @!P0 BRA `(.L_x_115) ;  /* 0x0000000000bc8947 */ /* 0x001fec0003800000 */
.L_x_125:
[----:B------:R-:W1:Y:S01]  /*5ad0*/  SYNCS.PHASECHK.TRANS64.TRYWAIT P0, [R9+URZ], R4 ;  /* 0x00000004090075a7 */ /* 0x000e62000800017f */
[----:B------:R-:W-:-:S05]  /*5ae0*/  VIADD R0, R12, 0x1 ;  /* 0x000000010c007836 */ /* 0x000fca0000000000 */
[----:B------:R-:W-:-:S04]  /*5af0*/  ISETP.NE.AND P1, PT, R0, 0x3, PT ;  /* 0x000000030000780c */ /* 0x000fc80003f25270 */
[----:B0-----:R-:W-:Y:S02]  /*5b00*/  SEL R2, RZ, 0x1, P1 ;  /* 0x00000001ff027807 */ /* 0x001fe40000800000 */
[----:B------:R-:W-:Y:S02]  /*5b10*/  SEL R0, R0, RZ, P1 ;  /* 0x000000ff00007207 */ /* 0x000fe40000800000 */
[----:B------:R-:W-:Y:S01]  /*5b20*/  LOP3.LUT R2, R5, R2, RZ, 0x3c, !PT ;  /* 0x0000000205027212 */ /* 0x000fe200078e3cff */
[----:B-1----:R-:W-:Y:S06]  /*5b30*/  @!P0 BRA `(.L_x_116) ;  /* 0x0000000000b48947 */ /* 0x002fec0003800000 */
.L_x_126:
[----:B------:R-:W-:Y:S01]  /*5b40*/  IMAD R3, R0, 0x8, R3 ;  /* 0x0000000800037824 */ /* 0x000fe200078e0203 */
[----:B------:R-:W-:-:S07]  /*5b50*/  SHF.L.U32 R0, R2, 0x1f, RZ ;  /* 0x0000001f02007819 */ /* 0x000fce00000006ff */
.L_x_117:
[----:B-1----:R1:W2:Y:S02]  /*5b60*/  SYNCS.PHASECHK.TRANS64.TRYWAIT P0, [R3+URZ], R0 ;  /* 0x00000000030075a7 */ /* 0x0022a4000800017f */
[----:B--2---:R-:W-:Y:S05]  /*5b70*/  @!P0 NANOSLEEP.SYNCS 0x989680 ;  /* 0x009896800000895d */ /* 0x004fea0003900000 */
[----:B------:R-:W2:Y:S02]  /*5b80*/  @!P0 SYNCS.PHASECHK.TRANS64 P0, [R3+URZ], R0 ;  /* 0x00000000030085a7 */ /* 0x000ea4000800007f */
[----:B--2---:R-:W-:Y:S05]  /*5b90*/  @!P0 BRA `(.L_x_117) ;  /* 0xfffffffc00f08947 */ /* 0x004fea000383ffff */
.L_x_113:
[----:B------:R-:W-:Y:S05]  /*5ba0*/  BSYNC B0 ;  /* 0x0000000000007941 */ /* 0x000fea0003800000 */
.L_x_112:
[----:B------:R-:W-:Y:S05]  /*5bb0*/  EXIT ;  /* 0x000000000000794d */ /* 0x000fea0003800000 */
.L_x_17:
[----:B---3--:R3:W4:Y:S02]  /*5bc0*/  SYNCS.PHASECHK.TRANS64.TRYWAIT P1, [R3+URZ], R0 ;  /* 0x00000000030075a7 */ /* 0x008724000802017f */
[----:B----4-:R-:W-:Y:S05]  /*5bd0*/  @!P1 NANOSLEEP.SYNCS 0x989680 ;  /* 0x009896800000995d */ /* 0x010fea0003900000 */
[----:B------:R-:W4:Y:S02]  /*5be0*/  @!P1 SYNCS.PHASECHK.TRANS64 P1, [R3+URZ], R0 ;  /* 0x00000000030095a7 */ /* 0x000f24000802007f */
[----:B----4-:R-:W-:Y:S05]  /*5bf0*/  @!P1 BRA `(.L_x_17) ;  /* 0xfffffffc00f09947 */ /* 0x010fea000383ffff */
[----:B------:R-:W-:Y:S05]  /*5c00*/  BRA `(.L_x_16) ;  /* 0xffffffb400787947 */ /* 0x000fea000383ffff */
.L_x_22:
[----:B-1----:R-:W-:-:S04]  /*5c10*/  IMAD.U32 R4, RZ, RZ, UR8 ;  /* 0x00000008ff047e24 */ /* 0x002fc8000f8e00ff */
[----:B------:R1:W2:Y:S03]  /*5c20*/  SYNCS.PHASECHK.TRANS64.TRYWAIT P1, [R4+URZ], R3 ;  /* 0x00000003040075a7 */ /* 0x0002a6000802017f */
[----:B--2---:R-:W-:Y:S05]  /*5c30*/  @!P1 NANOSLEEP.SYNCS 0x989680 ;  /* 0x009896800000995d */ /* 0x004fea0003900000 */
[----:B------:R-:W2:Y:S02]  /*5c40*/  @!P1 SYNCS.PHASECHK.TRANS64 P1, [R4+URZ], R3 ;  /* 0x00000003040095a7 */ /* 0x000ea4000802007f */
[----:B--2---:R-:W-:Y:S05]  /*5c50*/  @!P1 BRA `(.L_x_22) ;  /* 0xfffffffc00ec9947 */ /* 0x004fea000383ffff */
[----:B------:R-:W-:Y:S05]  /*5c60*/  BRA `(.L_x_21) ;  /* 0xffffffb800587947 */ /* 0x000fea000383ffff */
.L_x_99:
[----:B------:R-:W-:Y:S01]  /*5c70*/  BSSY B1, `(.L_x_118) ;  /* 0x0000006000017945 */ /* 0x000fe20003800000 */
[----:B------:R-:W-:-:S07]  /*5c80*/  IMAD.MOV.U32 R15, RZ, RZ, -0x1 ;  /* 0xffffffffff0f7424 */ /* 0x000fce00078e00ff */
[----:B------:R-:W-:Y:S05]  /*5c90*/  WARPSYNC.COLLECTIVE R15, `(.L_x_119) ;  /* 0x000000000f0c7348 */ /* 0x000fea0003c00000 */
[----:B------:R-:W-:Y:S02]  /*5ca0*/  ELECT P6, UR62, PT ;  /* 0x00000000003e782f */ /* 0x000fe400038c0000 */
[----:B------:R-:W-:Y:S01]  /*5cb0*/  MOV R14, UR62 ;  /* 0x0000003e000e7c02 */ /* 0x000fe20008000f00 */
[----:B------:R-:W-:Y:S10]  /*5cc0*/  ENDCOLLECTIVE ;  /* 0x000000000000791b */ /* 0x000ff40003800000 */
.L_x_119:
[----:B------:R-:W-:Y:S05]  /*5cd0*/  BSYNC B1 ;  /* 0x0000000000017941 */ /* 0x000fea0003800000 */
.L_x_118:
[----:B------:R-:W-:Y:S05]  /*5ce0*/  BRA `(.L_x_120) ;  /* 0xfffffff0006c7947 */ /* 0x000fea000383ffff */
.L_x_102:
[----:B0-----:R0:W1:Y:S02]  /*5cf0*/  SYNCS.PHASECHK.TRANS64.TRYWAIT P1, [R14+URZ+0x18], R7 ;  /* 0x000018070e0075a7 */ /* 0x001064000802017f */
[----:B-1----:R-:W-:Y:S05]  /*5d00*/  @!P1 NANOSLEEP.SYNCS 0x989680 ;  /* 0x009896800000995d */ /* 0x002fea0003900000 */
[----:B------:R-:W1:Y:S02]  /*5d10*/  @!P1 SYNCS.PHASECHK.TRANS64 P1, [R14+URZ+0x18], R7 ;  /* 0x000018070e0095a7 */ /* 0x000e64000802007f */
[----:B-1----:R-:W-:Y:S05]  /*5d20*/  @!P1 BRA `(.L_x_102) ;  /* 0xfffffffc00f09947 */ /* 0x002fea000383ffff */
[----:B------:R-:W-:Y:S05]  /*5d30*/  BRA `(.L_x_121) ;  /* 0xfffffff000a07947 */ /* 0x000fea000383ffff */
.L_x_111:
[----:B------:R-:W-:Y:S01]  /*5d40*/  BSSY B0, `(.L_x_122) ;  /* 0x0000006000007945 */ /* 0x000fe20003800000 */
[----:B------:R-:W-:-:S07]  /*5d50*/  IMAD.MOV.U32 R15, RZ, RZ, -0x1 ;  /* 0xffffffffff0f7424 */ /* 0x000fce00078e00ff */
[----:B------:R-:W-:Y:S05]  /*5d60*/  WARPSYNC.COLLECTIVE R15, `(.L_x_123) ;  /* 0x000000000f0c7348 */ /* 0x000fea0003c00000 */
[----:B------:R-:W-:Y:S02]  /*5d70*/  ELECT P6, UR62, PT ;  /* 0x00000000003e782f */ /* 0x000fe400038c0000 */
[----:B------:R-:W-:Y:S01]  /*5d80*/  MOV R14, UR62 ;  /* 0x0000003e000e7c02 */ /* 0x000fe20008000f00 */
[----:B------:R-:W-:Y:S10]  /*5d90*/  ENDCOLLECTIVE ;  /* 0x000000000000791b */ /* 0x000ff40003800000 */
.L_x_123:
[----:B------:R-:W-:Y:S05]  /*5da0*/  BSYNC B0 ;  /* 0x0000000000007941 */ /* 0x000fea0003800000 */
.L_x_122:
[----:B------:R-:W-:Y:S05]  /*5db0*/  BRA `(.L_x_124) ;  /* 0xfffffff800f07947 */ /* 0x000fea000383ffff */
.L_x_115:
[----:B0-----:R0:W1:Y:S02]  /*5dc0*/  SYNCS.PHASECHK.TRANS64.TRYWAIT P0, [R7+URZ], R2 ;  /* 0x00000002070075a7 */ /* 0x001064000800017f */
[----:B-1----:R-:W-:Y:S05]  /*5dd0*/  @!P0 NANOSLEEP.SYNCS 0x989680 ;  /* 0x009896800000895d */ /* 0x002fea0003900000 */
[----:B------:R-:W1:Y:S02]  /*5de0*/  @!P0 SYNCS.PHASECHK.TRANS64 P0, [R7+URZ], R2 ;  /* 0x00000002070085a7 */ /* 0x000e64000800007f */
[----:B-1----:R-:W-:Y:S05]  /*5df0*/  @!P0 BRA `(.L_x_115) ;  /* 0xfffffffc00f08947 */ /* 0x002fea000383ffff */
[----:B------:R-:W-:Y:S05]  /*5e00*/  BRA `(.L_x_125) ;  /* 0xfffffffc00307947 */ /* 0x000fea000383ffff */
.L_x_116:
[----:B0-----:R0:W1:Y:S02]  /*5e10*/  SYNCS.PHASECHK.TRANS64.TRYWAIT P0, [R9+URZ], R4 ;  /* 0x00000004090075a7 */ /* 0x001064000800017f */
[----:B-1----:R-:W-:Y:S05]  /*5e20*/  @!P0 NANOSLEEP.SYNCS 0x989680 ;  /* 0x009896800000895d */ /* 0x002fea0003900000 */
[----:B------:R-:W1:Y:S02]  /*5e30*/  @!P0 SYNCS.PHASECHK.TRANS64 P0, [R9+URZ], R4 ;  /* 0x00000004090085a7 */ /* 0x000e64000800007f */
[----:B-1----:R-:W-:Y:S05]  /*5e40*/  @!P0 BRA `(.L_x_116) ;  /* 0xfffffffc00f08947 */ /* 0x002fea000383ffff */
[----:B------:R-:W-:Y:S05]  /*5e50*/  BRA `(.L_x_126) ;  /* 0xfffffffc00387947 */ /* 0x000fea000383ffff */
.L_x_127:
[----:B------:R-:W-:-:S00]  /*5e60*/  BRA `(.L_x_127) ;  /* 0xfffffffc00fc7947 */ /* 0x000fc0000383ffff */
[----:B------:R-:W-:-:S00]  /*5e70*/  NOP ;  /* 0x0000000000007918 */ /* 0x000fc00000000000 */
        /* <DEDUP_REMOVED lines=8> */
.L_x_128:


//--------------------- .nv.global.init           --------------------------
	.section	.nv.global.init,"aw",@progbits
.nv.global.init:
	.type		$str$22,@object
	.size		$str$22,($str$23 - $str$22)
$str$22:
        /*0000*/ 	.byte	0x6b, 0x5f, 0x74, 0x69, 0x6c, 0x65, 0x5f, 0x63, 0x6f, 0x75, 0x6e, 0x74, 0x20, 0x3e, 0x3d, 0x20
        /*0010*/ 	.byte	0x31, 0x00
	.type		$str$23,@object
	.size		$str$23,(__unnamed_1 - $str$23)
$str$23:
        /*0012*/ 	.byte	0x2f, 0x74, 0x6d, 0x70, 0x2f, 0x63, 0x75, 0x74, 0x6c, 0x61, 0x73, 0x73, 0x5f, 0x73, 0x77, 0x65
        /*0022*/ 	.byte	0x65, 0x70, 0x5f, 0x73, 0x72, 0x63, 0x2f, 0x69, 0x6e, 0x63, 0x6c, 0x75, 0x64, 0x65, 0x2f, 0x63
        /*0032*/ 	.byte	0x75, 0x74, 0x6c, 0x61, 0x73, 0x73, 0x2f, 0x67, 0x65, 0x6d, 0x6d, 0x2f, 0x63, 0x6f, 0x6c, 0x6c
        /*0042*/ 	.byte	0x65, 0x63, 0x74, 0x69, 0x76, 0x65, 0x2f, 0x73, 0x6d, 0x39, 0x30, 0x5f, 0x6d, 0x6d, 0x61, 0x5f
        /*0052*/ 	.byte	0x74, 0x6d, 0x61, 0x5f, 0x67, 0x6d, 0x6d, 0x61, 0x5f, 0x73, 0x73, 0x5f, 0x77, 0x61, 0x72, 0x70
        /*0062*/ 	.byte	0x73, 0x70, 0x65, 0x63, 0x69, 0x61, 0x6c, 0x69, 0x7a, 0x65, 0x64, 0x2e, 0x68, 0x70, 0x70, 0x00
	.type		__unnamed_1,@object
	.size		__unnamed_1,(.L_0 - __unnamed_1)
__unnamed_1:
        /*0072*/ 	.byte	0x76, 0x6f, 0x69, 0x64, 0x20, 0x63, 0x75, 0x74, 0x6c, 0x61, 0x73, 0x73, 0x3a, 0x3a, 0x67, 0x65
        /* <DEDUP_REMOVED lines=179> */
        /*0bb2*/ 	.byte	0x65, 0x6e, 0x74, 0x69, 0x74, 0x79, 0x5d, 0x00
.L_0:


//--------------------- .nv.shared._ZN7cutlass13device_kernelINS_4gemm6kernel13GemmUniversalIN4cute5tupleIJiiiiEEENS1_10collective13CollectiveMmaINS1_34MainloopSm90TmaGmmaWarpSpecializedILi3ENS5_IJNS4_1CILi1EEESB_SB_EEENS1_35KernelTmaWarpSpecializedCooperativeEEENS5_IJNSA_ILi128EEENSA_ILi64EEESG_EEENS_6half_tENS5_IJlSB_lEEESI_SJ_NS4_8TiledMMAINS4_8MMA_AtomIJNS4_4SM904GMMA25MMA_64x64x16_F32F16F16_SSILNSN_5MajorE0ELSP_0ELNSN_7ScaleInE1ELSQ_1EEEEEENS4_6LayoutINS5_IJNSA_ILi2EEESB_SB_EEENS5_IJSB_NSA_ILi0EEESW_EEEEENS5_IJNS4_10UnderscoreESZ_SZ_EEEEENS4_13SM90_TMA_LOADENS4_14ComposedLayoutINS4_7SwizzleILi3ELi4ELi3EEENS4_18smem_ptr_flag_bitsILi16EEENST_INS5_IJNSA_ILi8EEESG_EEENS5_IJSG_SB_EEEEEEEvNS4_8identityES12_S1C_vS1D_EENS_8epilogue10collective6detail29Sm90TmaWarpSpecializedAdapterINS1G_15DefaultEpilogueISI_SJ_SJ_NS1F_6thread17LinearCombinationISI_Li1EffLNS1K_9ScaleType4KindE0ELNS_15FloatRoundStyleE2ESI_EENS1_15EpilogueDefaultEEEEEvvEEEEvNT_6ParamsE --------------------------
	.section	.nv.shared._ZN7cutlass13device_kernelINS_4gemm6kernel13GemmUniversalIN4cute5tupleIJiiiiEEENS1_10collective13CollectiveMmaINS1_34MainloopSm90TmaGmmaWarpSpecializedILi3ENS5_IJNS4_1CILi1EEESB_SB_EEENS1_35KernelTmaWarpSpecializedCooperativeEEENS5_IJNSA_ILi128EEENSA_ILi64EEESG_EEENS_6half_tENS5_IJlSB_lEEESI_SJ_NS4_8TiledMMAINS4_8MMA_AtomIJNS4_4SM904GMMA25MMA_64x64x16_F32F16F16_SSILNSN_5MajorE0ELSP_0ELNSN_7ScaleInE1ELSQ_1EEEEEENS4_6LayoutINS5_IJNSA_ILi2EEESB_SB_EEENS5_IJSB_NSA_ILi0EEESW_EEEEENS5_IJNS4_10UnderscoreESZ_SZ_EEEEENS4_13SM90_TMA_LOADENS4_14ComposedLayoutINS4_7SwizzleILi3ELi4ELi3EEENS4_18smem_ptr_flag_bitsILi16EEENST_INS5_IJNSA_ILi8EEESG_EEENS5_IJSG_SB_EEEEEEEvNS4_8identityES12_S1C_vS1D_EENS_8epilogue10collective6detail29Sm90TmaWarpSpecializedAdapterINS1G_15DefaultEpilogueISI_SJ_SJ_NS1F_6thread17LinearCombinationISI_Li1EffLNS1K_9ScaleType4KindE0ELNS_15FloatRoundStyleE2ESI_EENS1_15EpilogueDefaultEEEEEvvEEEEvNT_6ParamsE,"aw",@nobits
	.sectionflags	@""
	.align	16
	.zero		1024


//--------------------- .nv.shared.reserved.0     --------------------------
	.section	.nv.shared.reserved.0,"aw",@nobits
	.weak		__nv_reservedSMEM_offset_0_alias
	.size		__nv_reservedSMEM_offset_0_alias, 0, 0
	.other		__nv_reservedSMEM_offset_0_alias,@"STO_CUDA_RESERVED_SHARED STV_DEFAULT"
__nv_reservedSMEM_offset_0_alias:
	.zero		0


//--------------------- .nv.global                --------------------------
	.section	.nv.global,"aw",@nobits
.nv.global:
	.type		_ZN40_INTERNAL_f1f1d579_4_k_cu_27985304_150374cute1_E,@object
	.size		_ZN40_INTERNAL_f1f1d579_4_k_cu_27985304_150374cute1_E,(_ZN40_INTERNAL_f1f1d579_4_k_cu_27985304_150374cuda3std3__45__cpo6cbeginE - _ZN40_INTERNAL_f1f1d579_4_k_cu_27985304_150374cute1_E)
_ZN40_INTERNAL_f1f1d579_4_k_cu_27985304_150374cute1_E:
	.zero		1
	.type		_ZN40_INTERNAL_f1f1d579_4_k_cu_27985304_150374cuda3std3__45__cpo6cbeginE,@object
	.size		_ZN40_INTERNAL_f1f1d579_4_k_cu_27985304_150374cuda3std3__45__cpo6cbeginE,(_ZN40_INTERNAL_f1f1d579_4_k_cu_27985304_150374cuda3std3__48in_placeE - _ZN40_INTERNAL_f1f1d579_4_k_cu_27985304_150374cuda3std3__45__cpo6cbeginE)
_ZN40_INTERNAL_f1f1d579_4_k_cu_27985304_150374cuda3std3__45__cpo6cbeginE:
	.zero		1
	.type		_ZN40_INTERNAL_f1f1d579_4_k_cu_27985304_150374cuda3std3__48in_placeE,@object
	.size		_ZN40_INTERNAL_f1f1d579_4_k_cu_27985304_150374cuda3std3__48in_placeE,(_ZN40_INTERNAL_f1f1d579_4_k_cu_27985304_150374cuda3std6ranges3__45__cpo9iter_moveE - _ZN40_INTERNAL_f1f1d579_4_k_cu_27985304_150374cuda3std3__48in_placeE)
_ZN40_INTERNAL_f1f1d579_4_k_cu_27985304_150374cuda3std3__48in_placeE:
	.zero		1
	.type		_ZN40_INTERNAL_f1f1d579_4_k_cu_27985304_150374cuda3std6ranges3__45__cpo9iter_moveE,@object
	.size		_ZN40_INTERNAL_f1f1d579_4_k_cu_27985304_150374cuda3std6ranges3__45__cpo9iter_moveE,(_ZN40_INTERNAL_f1f1d579_4_k_cu_27985304_150374cuda3std3__45__cpo5beginE - _ZN40_INTERNAL_f1f1d579_4_k_cu_27985304_150374cuda3std6ranges3__45__cpo9iter_moveE)
_ZN40_INTERNAL_f1f1d579_4_k_cu_27985304_150374cuda3std6ranges3__45__cpo9iter_moveE:
	.zero		1
	.type		_ZN40_INTERNAL_f1f1d579_4_k_cu_27985304_150374cuda3std3__45__cpo5beginE,@object
	.size		_ZN40_INTERNAL_f1f1d579_4_k_cu_27985304_150374cuda3std3__45__cpo5beginE,(_ZN40_INTERNAL_f1f1d579_4_k_cu_27985304_150374cuda3std3__442_GLOBAL__N__f1f1d579_4_k_cu_27985304_150376ignoreE - _ZN40_INTERNAL_f1f1d579_4_k_cu_27985304_150374cuda3std3__45__cpo5beginE)
_ZN40_INTERNAL_f1f1d579_4_k_cu_27985304_150374cuda3std3__45__cpo5beginE:
	.zero		1
	.type		_ZN40_INTERNAL_f1f1d579_4_k_cu_27985304_150374cuda3std3__442_GLOBAL__N__f1f1d579_4_k_cu_27985304_150376ignoreE,@object
	.size		_ZN40_INTERNAL_f1f1d579_4_k_cu_27985304_150374cuda3std3__442_GLOBAL__N__f1f1d579_4_k_cu_27985304_150376ignoreE,(_ZN40_INTERNAL_f1f1d579_4_k_cu_27985304_150374cute7productE - _ZN40_INTERNAL_f1f1d579_4_k_cu_27985304_150374cuda3std3__442_GLOBAL__N__f1f1d579_4_k_cu_27985304_150376ignoreE)
_ZN40_INTERNAL_f1f1d579_4_k_cu_27985304_150374cuda3std3__442_GLOBAL__N__f1f1d579_4_k_cu_27985304_150376ignoreE:
	.zero		1
	.type		_ZN40_INTERNAL_f1f1d579_4_k_cu_27985304_150374cute7productE,@object
	.size		_ZN40_INTERNAL_f1f1d579_4_k_cu_27985304_150374cute7productE,(_ZN40_INTERNAL_f1f1d579_4_k_cu_27985304_150374cuda3std3__45__cpo3endE - _ZN40_INTERNAL_f1f1d579_4_k_cu_27985304_150374cute7productE)
_ZN40_INTERNAL_f1f1d579_4_k_cu_27985304_150374cute7productE:
	.zero		1
	.type		_ZN40_INTERNAL_f1f1d579_4_k_cu_27985304_150374cuda3std3__45__cpo3endE,@object
	.size		_ZN40_INTERNAL_f1f1d579_4_k_cu_27985304_150374cuda3std3__45__cpo3endE,(_ZN40_INTERNAL_f1f1d579_4_k_cu_27985304_150374cuda3std3__419piecewise_constructE - _ZN40_INTERNAL_f1f1d579_4_k_cu_27985304_150374cuda3std3__45__cpo3endE)
_ZN40_INTERNAL_f1f1d579_4_k_cu_27985304_150374cuda3std3__45__cpo3endE:
	.zero		1
	.type		_ZN40_INTERNAL_f1f1d579_4_k_cu_27985304_150374cuda3std3__419piecewise_constructE,@object
	.size		_ZN40_INTERNAL_f1f1d579_4_k_cu_27985304_150374cuda3std3__419piecewise_constructE,(_ZN40_INTERNAL_f1f1d579_4_k_cu_27985304_150374cuda3std3__45__cpo4cendE - _ZN40_INTERNAL_f1f1d579_4_k_cu_27985304_150374cuda3std3__419piecewise_constructE)
_ZN40_INTERNAL_f1f1d579_4_k_cu_27985304_150374cuda3std3__419piecewise_constructE:
	.zero		1
	.type		_ZN40_INTERNAL_f1f1d579_4_k_cu_27985304_150374cuda3std3__45__cpo4cendE,@object
	.size		_ZN40_INTERNAL_f1f1d579_4_k_cu_27985304_150374cuda3std3__45__cpo4cendE,(_ZN40_INTERNAL_f1f1d579_4_k_cu_27985304_150374cuda3std6ranges3__45__cpo4swapE - _ZN40_INTERNAL_f1f1d579_4_k_cu_27985304_150374cuda3std3__45__cpo4cendE)
_ZN40_INTERNAL_f1f1d579_4_k_cu_27985304_150374cuda3std3__45__cpo4cendE:
	.zero		1
	.type		_ZN40_INTERNAL_f1f1d579_4_k_cu_27985304_150374cuda3std6ranges3__45__cpo4swapE,@object
	.size		_ZN40_INTERNAL_f1f1d579_4_k_cu_27985304_150374cuda3std6ranges3__45__cpo4swapE,(.L_8 - _ZN40_INTERNAL_f1f1d579_4_k_cu_27985304_150374cuda3std6ranges3__45__cpo4swapE)
_ZN40_INTERNAL_f1f1d579_4_k_cu_27985304_150374cuda3std6ranges3__45__cpo4swapE:
	.zero		1
.L_8:


//--------------------- .nv.constant0._ZN7cutlass13device_kernelINS_4gemm6kernel13GemmUniversalIN4cute5tupleIJiiiiEEENS1_10collective13CollectiveMmaINS1_34MainloopSm90TmaGmmaWarpSpecializedILi3ENS5_IJNS4_1CILi1EEESB_SB_EEENS1_35KernelTmaWarpSpecializedCooperativeEEENS5_IJNSA_ILi128EEENSA_ILi64EEESG_EEENS_6half_tENS5_IJlSB_lEEESI_SJ_NS4_8TiledMMAINS4_8MMA_AtomIJNS4_4SM904GMMA25MMA_64x64x16_F32F16F16_SSILNSN_5MajorE0ELSP_0ELNSN_7ScaleInE1ELSQ_1EEEEEENS4_6LayoutINS5_IJNSA_ILi2EEESB_SB_EEENS5_IJSB_NSA_ILi0EEESW_EEEEENS5_IJNS4_10UnderscoreESZ_SZ_EEEEENS4_13SM90_TMA_LOADENS4_14ComposedLayoutINS4_7SwizzleILi3ELi4ELi3EEENS4_18smem_ptr_flag_bitsILi16EEENST_INS5_IJNSA_ILi8EEESG_EEENS5_IJSG_SB_EEEEEEEvNS4_8identityES12_S1C_vS1D_EENS_8epilogue10collective6detail29Sm90TmaWarpSpecializedAdapterINS1G_15DefaultEpilogueISI_SJ_SJ_NS1F_6thread17LinearCombinationISI_Li1EffLNS1K_9ScaleType4KindE0ELNS_15FloatRoundStyleE2ESI_EENS1_15EpilogueDefaultEEEEEvvEEEEvNT_6ParamsE --------------------------
	.section	.nv.constant0._ZN7cutlass13device_kernelINS_4gemm6kernel13GemmUniversalIN4cute5tupleIJiiiiEEENS1_10collective13CollectiveMmaINS1_34MainloopSm90TmaGmmaWarpSpecializedILi3ENS5_IJNS4_1CILi1EEESB_SB_EEENS1_35KernelTmaWarpSpecializedCooperativeEEENS5_IJNSA_ILi128EEENSA_ILi64EEESG_EEENS_6half_tENS5_IJlSB_lEEESI_SJ_NS4_8TiledMMAINS4_8MMA_AtomIJNS4_4SM904GMMA25MMA_64x64x16_F32F16F16_SSILNSN_5MajorE0ELSP_0ELNSN_7ScaleInE1ELSQ_1EEEEEENS4_6LayoutINS5_IJNSA_ILi2EEESB_SB_EEENS5_IJSB_NSA_ILi0EEESW_EEEEENS5_IJNS4_10UnderscoreESZ_SZ_EEEEENS4_13SM90_TMA_LOADENS4_14ComposedLayoutINS4_7SwizzleILi3ELi4ELi3EEENS4_18smem_ptr_flag_bitsILi16EEENST_INS5_IJNSA_ILi8EEESG_EEENS5_IJSG_SB_EEEEEEEvNS4_8identityES12_S1C_vS1D_EENS_8epilogue10collective6detail29Sm90TmaWarpSpecializedAdapterINS1G_15DefaultEpilogueISI_SJ_SJ_NS1F_6thread17LinearCombinationISI_Li1EffLNS1K_9ScaleType4KindE0ELNS_15FloatRoundStyleE2ESI_EENS1_15EpilogueDefaultEEEEEvvEEEEvNT_6ParamsE,"a",@progbits
	.sectionflags	@""
	.align	4
.nv.constant0._ZN7cutlass13device_kernelINS_4gemm6kernel13GemmUniversalIN4cute5tupleIJiiiiEEENS1_10collective13CollectiveMmaINS1_34MainloopSm90TmaGmmaWarpSpecializedILi3ENS5_IJNS4_1CILi1EEESB_SB_EEENS1_35KernelTmaWarpSpecializedCooperativeEEENS5_IJNSA_ILi128EEENSA_ILi64EEESG_EEENS_6half_tENS5_IJlSB_lEEESI_SJ_NS4_8TiledMMAINS4_8MMA_AtomIJNS4_4SM904GMMA25MMA_64x64x16_F32F16F16_SSILNSN_5MajorE0ELSP_0ELNSN_7ScaleInE1ELSQ_1EEEEEENS4_6LayoutINS5_IJNSA_ILi2EEESB_SB_EEENS5_IJSB_NSA_ILi0EEESW_EEEEENS5_IJNS4_10UnderscoreESZ_SZ_EEEEENS4_13SM90_TMA_LOADENS4_14ComposedLayoutINS4_7SwizzleILi3ELi4ELi3EEENS4_18smem_ptr_flag_bitsILi16EEENST_INS5_IJNSA_ILi8EEESG_EEENS5_IJSG_SB_EEEEEEEvNS4_8identityES12_S1C_vS1D_EENS_8epilogue10collective6detail29Sm90TmaWarpSpecializedAdapterINS1G_15DefaultEpilogueISI_SJ_SJ_NS1F_6thread17LinearCombinationISI_Li1EffLNS1K_9ScaleType4KindE0ELNS_15FloatRoundStyleE2ESI_EENS1_15EpilogueDefaultEEEEEvvEEEEvNT_6ParamsE:
	.zero		1664


//--------------------- SYMBOLS --------------------------

	.type		.nv.reservedSmem.offset0,@object
	.size		.nv.reservedSmem.offset0,0x4
	.type		__assertfail,@function
